// auto-generated by cutlass_sweep.gemm — config: {"arch": "sm_90", "cluster_m": 1, "cluster_n": 1, "dtype": "int8", "dtype_b": "int8", "layout": "nt", "stages": 0, "tile_k": 128, "tile_m": 512, "tile_n": 64}
#include "cutlass/cutlass.h"
#include "cutlass/gemm/collective/collective_builder.hpp"
#include "cutlass/gemm/device/gemm_universal_adapter.h"
#include "cutlass/gemm/kernel/gemm_universal.hpp"
#include "cutlass/epilogue/collective/collective_builder.hpp"

using ElemA = int8_t;
using ElemB = int8_t;
using ElemCD = int8_t;
using Acc  = int32_t;
using TileShape    = cute::Shape<cute::_512, cute::_64, cute::_128>;
using ClusterShape = cute::Shape<cute::_1, cute::_1, cute::_1>;

using CollectiveEpilogue = typename cutlass::epilogue::collective::CollectiveBuilder<
    cutlass::arch::Sm90, cutlass::arch::OpClassTensorOp,
    TileShape, ClusterShape,
    cutlass::epilogue::collective::EpilogueTileAuto,
    Acc, Acc,
    ElemCD, cutlass::layout::RowMajor, 128 / cutlass::sizeof_bits<ElemCD>::value,
    ElemCD, cutlass::layout::RowMajor, 128 / cutlass::sizeof_bits<ElemCD>::value,
    cutlass::epilogue::collective::EpilogueScheduleAuto
  >::CollectiveOp;

using CollectiveMainloop = typename cutlass::gemm::collective::CollectiveBuilder<
    cutlass::arch::Sm90, cutlass::arch::OpClassTensorOp,
    ElemA, cutlass::layout::RowMajor, 128 / cutlass::sizeof_bits<ElemA>::value,
    ElemB, cutlass::layout::ColumnMajor, 128 / cutlass::sizeof_bits<ElemB>::value,
    Acc,
    TileShape, ClusterShape,
    cutlass::gemm::collective::StageCountAutoCarveout<static_cast<int>(sizeof(typename CollectiveEpilogue::SharedStorage))>,
    cutlass::gemm::collective::KernelScheduleAuto
  >::CollectiveOp;

using GemmKernel = cutlass::gemm::kernel::GemmUniversal<
    cute::Shape<int,int,int,int>,
    CollectiveMainloop,
    CollectiveEpilogue
>;
using Gemm = cutlass::gemm::device::GemmUniversalAdapter<GemmKernel>;

// Force the device kernel symbol into the cubin without needing a host main.
auto* _anchor = &cutlass::device_kernel<GemmKernel>;


// ===== COMPILED SASS (sm_90a) =====

	.target	sm_90a

	.elftype	@"ET_EXEC"


//--------------------- .note.nv.tkinfo           --------------------------
	.section	.note.nv.tkinfo,"",@"SHT_NOTE"
	.sectionflags	@"SHF_NOTE_NV_TKINFO"
	.tkinfo
        /*0018*/ 	.word	0x00000002
        /*0030*/ 	.string	""
        /*0030*/ 	.string	"ptxas"
        /*0030*/ 	.string	"Cuda compilation tools, release 13.0, V13.0.88"
        /*0030*/ 	.string	"Build cuda_13.0.r13.0/compiler.36424714_0"
        /*0030*/ 	.string	"-arch sm_90a -m 64 "



//--------------------- .note.nv.cuinfo           --------------------------
	.section	.note.nv.cuinfo,"",@"SHT_NOTE"
	.sectionflags	@"SHF_NOTE_NV_CUINFO"
        /*0018*/ 	.short	0x0002
        /*001a*/ 	.short	0x005a
        /*001c*/ 	.short	0x0082
	.zero		2


//--------------------- .nv.info                  --------------------------
	.section	.nv.info,"",@"SHT_CUDA_INFO"
	.align	4


	//----- nvinfo : EIATTR_REGCOUNT
	.align		4
        /*0000*/ 	.byte	0x04, 0x2f
        /*0002*/ 	.short	(.L_15 - .L_14)
	.align		4
.L_14:
        /*0004*/ 	.word	index@(_ZN7cutlass13device_kernelINS_4gemm6kernel13GemmUniversalIN4cute5tupleIJiiiiEEENS1_10collective13CollectiveMmaINS1_34MainloopSm90TmaGmmaWarpSpecializedILi3ENS5_IJNS4_1CILi1EEESB_SB_EEENS1_35KernelTmaWarpSpecializedCooperativeEEENS5_IJNSA_ILi512EEENSA_ILi64EEENSA_ILi128EEEEEEaNS5_IJlSB_lEEEaSJ_NS4_8TiledMMAINS4_8MMA_AtomIJNS4_4SM904GMMA26MMA_64x64x32_S32S8S8_SS_TNEEEENS4_6LayoutINS5_IJNSA_ILi2EEESB_SB_EEENS5_IJSB_NSA_ILi0EEEST_EEEEENS5_IJNS4_10UnderscoreESW_SW_EEEEENS4_13SM90_TMA_LOADENS4_14ComposedLayoutINS4_7SwizzleILi3ELi4ELi3EEENS4_18smem_ptr_flag_bitsILi8EEENSQ_INS5_IJNSA_ILi8EEESH_EEENS5_IJSH_SB_EEEEEEEvNS4_8identityESZ_S19_vS1A_EENS_8epilogue10collective6detail29Sm90TmaWarpSpecializedAdapterINS1D_15DefaultEpilogueIaSJ_SJ_NS1C_6thread17LinearCombinationIaLi1EiiLNS1H_9ScaleType4KindE0ELNS_15FloatRoundStyleE2EaEENS1_15EpilogueDefaultEEEEEvvEEEEvNT_6ParamsE)
        /*0008*/ 	.word	0x000000a8


	//----- nvinfo : EIATTR_FRAME_SIZE
	.align		4
.L_15:
        /*000c*/ 	.byte	0x04, 0x11
        /*000e*/ 	.short	(.L_17 - .L_16)
	.align		4
.L_16:
        /*0010*/ 	.word	index@(_ZN7cutlass13device_kernelINS_4gemm6kernel13GemmUniversalIN4cute5tupleIJiiiiEEENS1_10collective13CollectiveMmaINS1_34MainloopSm90TmaGmmaWarpSpecializedILi3ENS5_IJNS4_1CILi1EEESB_SB_EEENS1_35KernelTmaWarpSpecializedCooperativeEEENS5_IJNSA_ILi512EEENSA_ILi64EEENSA_ILi128EEEEEEaNS5_IJlSB_lEEEaSJ_NS4_8TiledMMAINS4_8MMA_AtomIJNS4_4SM904GMMA26MMA_64x64x32_S32S8S8_SS_TNEEEENS4_6LayoutINS5_IJNSA_ILi2EEESB_SB_EEENS5_IJSB_NSA_ILi0EEEST_EEEEENS5_IJNS4_10UnderscoreESW_SW_EEEEENS4_13SM90_TMA_LOADENS4_14ComposedLayoutINS4_7SwizzleILi3ELi4ELi3EEENS4_18smem_ptr_flag_bitsILi8EEENSQ_INS5_IJNSA_ILi8EEESH_EEENS5_IJSH_SB_EEEEEEEvNS4_8identityESZ_S19_vS1A_EENS_8epilogue10collective6detail29Sm90TmaWarpSpecializedAdapterINS1D_15DefaultEpilogueIaSJ_SJ_NS1C_6thread17LinearCombinationIaLi1EiiLNS1H_9ScaleType4KindE0ELNS_15FloatRoundStyleE2EaEENS1_15EpilogueDefaultEEEEEvvEEEEvNT_6ParamsE)
        /*0014*/ 	.word	0x00000000


	//----- nvinfo : EIATTR_MIN_STACK_SIZE
	.align		4
.L_17:
        /*0018*/ 	.byte	0x04, 0x12
        /*001a*/ 	.short	(.L_19 - .L_18)
	.align		4
.L_18:
        /*001c*/ 	.word	index@(_ZN7cutlass13device_kernelINS_4gemm6kernel13GemmUniversalIN4cute5tupleIJiiiiEEENS1_10collective13CollectiveMmaINS1_34MainloopSm90TmaGmmaWarpSpecializedILi3ENS5_IJNS4_1CILi1EEESB_SB_EEENS1_35KernelTmaWarpSpecializedCooperativeEEENS5_IJNSA_ILi512EEENSA_ILi64EEENSA_ILi128EEEEEEaNS5_IJlSB_lEEEaSJ_NS4_8TiledMMAINS4_8MMA_AtomIJNS4_4SM904GMMA26MMA_64x64x32_S32S8S8_SS_TNEEEENS4_6LayoutINS5_IJNSA_ILi2EEESB_SB_EEENS5_IJSB_NSA_ILi0EEEST_EEEEENS5_IJNS4_10UnderscoreESW_SW_EEEEENS4_13SM90_TMA_LOADENS4_14ComposedLayoutINS4_7SwizzleILi3ELi4ELi3EEENS4_18smem_ptr_flag_bitsILi8EEENSQ_INS5_IJNSA_ILi8EEESH_EEENS5_IJSH_SB_EEEEEEEvNS4_8identityESZ_S19_vS1A_EENS_8epilogue10collective6detail29Sm90TmaWarpSpecializedAdapterINS1D_15DefaultEpilogueIaSJ_SJ_NS1C_6thread17LinearCombinationIaLi1EiiLNS1H_9ScaleType4KindE0ELNS_15FloatRoundStyleE2EaEENS1_15EpilogueDefaultEEEEEvvEEEEvNT_6ParamsE)
        /*0020*/ 	.word	0x00000000
.L_19:


//--------------------- .nv.compat                --------------------------
	.section	.nv.compat,"",@"SHT_CUDA_COMPAT_INFO"
	.align	4
        /*0000*/ 	.byte	0x02, 0x09, 0x01, 0x00, 0x02, 0x02, 0x04, 0x00, 0x02, 0x05, 0x05, 0x00, 0x03, 0x07, 0x01, 0x01
        /*0010*/ 	.byte	0x02, 0x03, 0x01, 0x00, 0x02, 0x06, 0x01, 0x00, 0x04, 0x0b, 0x08, 0x00, 0x00, 0x00, 0x00, 0x00
        /*0020*/ 	.byte	0x00, 0x00, 0x00, 0x00


//--------------------- .nv.info._ZN7cutlass13device_kernelINS_4gemm6kernel13GemmUniversalIN4cute5tupleIJiiiiEEENS1_10collective13CollectiveMmaINS1_34MainloopSm90TmaGmmaWarpSpecializedILi3ENS5_IJNS4_1CILi1EEESB_SB_EEENS1_35KernelTmaWarpSpecializedCooperativeEEENS5_IJNSA_ILi512EEENSA_ILi64EEENSA_ILi128EEEEEEaNS5_IJlSB_lEEEaSJ_NS4_8TiledMMAINS4_8MMA_AtomIJNS4_4SM904GMMA26MMA_64x64x32_S32S8S8_SS_TNEEEENS4_6LayoutINS5_IJNSA_ILi2EEESB_SB_EEENS5_IJSB_NSA_ILi0EEEST_EEEEENS5_IJNS4_10UnderscoreESW_SW_EEEEENS4_13SM90_TMA_LOADENS4_14ComposedLayoutINS4_7SwizzleILi3ELi4ELi3EEENS4_18smem_ptr_flag_bitsILi8EEENSQ_INS5_IJNSA_ILi8EEESH_EEENS5_IJSH_SB_EEEEEEEvNS4_8identityESZ_S19_vS1A_EENS_8epilogue10collective6detail29Sm90TmaWarpSpecializedAdapterINS1D_15DefaultEpilogueIaSJ_SJ_NS1C_6thread17LinearCombinationIaLi1EiiLNS1H_9ScaleType4KindE0ELNS_15FloatRoundStyleE2EaEENS1_15EpilogueDefaultEEEEEvvEEEEvNT_6ParamsE --------------------------
	.section	.nv.info._ZN7cutlass13device_kernelINS_4gemm6kernel13GemmUniversalIN4cute5tupleIJiiiiEEENS1_10collective13CollectiveMmaINS1_34MainloopSm90TmaGmmaWarpSpecializedILi3ENS5_IJNS4_1CILi1EEESB_SB_EEENS1_35KernelTmaWarpSpecializedCooperativeEEENS5_IJNSA_ILi512EEENSA_ILi64EEENSA_ILi128EEEEEEaNS5_IJlSB_lEEEaSJ_NS4_8TiledMMAINS4_8MMA_AtomIJNS4_4SM904GMMA26MMA_64x64x32_S32S8S8_SS_TNEEEENS4_6LayoutINS5_IJNSA_ILi2EEESB_SB_EEENS5_IJSB_NSA_ILi0EEEST_EEEEENS5_IJNS4_10UnderscoreESW_SW_EEEEENS4_13SM90_TMA_LOADENS4_14ComposedLayoutINS4_7SwizzleILi3ELi4ELi3EEENS4_18smem_ptr_flag_bitsILi8EEENSQ_INS5_IJNSA_ILi8EEESH_EEENS5_IJSH_SB_EEEEEEEvNS4_8identityESZ_S19_vS1A_EENS_8epilogue10collective6detail29Sm90TmaWarpSpecializedAdapterINS1D_15DefaultEpilogueIaSJ_SJ_NS1C_6thread17LinearCombinationIaLi1EiiLNS1H_9ScaleType4KindE0ELNS_15FloatRoundStyleE2EaEENS1_15EpilogueDefaultEEEEEvvEEEEvNT_6ParamsE,"",@"SHT_CUDA_INFO"
	.sectionflags	@""
	.align	4


	//----- nvinfo : EIATTR_CUDA_API_VERSION
	.align		4
        /*0000*/ 	.byte	0x04, 0x37
        /*0002*/ 	.short	(.L_21 - .L_20)
.L_20:
        /*0004*/ 	.word	0x00000082


	//----- nvinfo : EIATTR_KPARAM_INFO
	.align		4
.L_21:
        /*0008*/ 	.byte	0x04, 0x17
        /*000a*/ 	.short	(.L_23 - .L_22)
.L_22:
        /*000c*/ 	.word	0x00000000
        /*0010*/ 	.short	0x0000
        /*0012*/ 	.short	0x0070
        /*0014*/ 	.byte	0x00, 0xf0, 0x01, 0x10


	//----- nvinfo : EIATTR_SPARSE_MMA_MASK
	.align		4
.L_23:
        /*0018*/ 	.byte	0x03, 0x50
        /*001a*/ 	.short	0x0000


	//----- nvinfo : EIATTR_MAXREG_COUNT
	.align		4
        /*001c*/ 	.byte	0x03, 0x1b
        /*001e*/ 	.short	0x00a8


	//----- nvinfo : EIATTR_NUM_BARRIERS
	.align		4
        /*0020*/ 	.byte	0x02, 0x4c
        /*0022*/ 	.byte	0x01
	.zero		1


	//----- nvinfo : EIATTR_EXTERNS
	.align		4
        /*0024*/ 	.byte	0x04, 0x0f
        /*0026*/ 	.short	(.L_25 - .L_24)


	//   ....[0]....
	.align		4
.L_24:
        /*0028*/ 	.word	index@(__assertfail)


	//----- nvinfo : EIATTR_MERCURY_ISA_VERSION
	.align		4
.L_25:
        /*002c*/ 	.byte	0x03, 0x5f
        /*002e*/ 	.short	0x0101


	//----- nvinfo : EIATTR_INT_WARP_WIDE_INSTR_OFFSETS
	.align		4
        /*0030*/ 	.byte	0x04, 0x31
        /*0032*/ 	.short	(.L_27 - .L_26)


	//   ....[0]....
.L_26:
        /*0034*/ 	.word	0x00000390


	//   ....[1]....
        /*0038*/ 	.word	0x000003c0


	//   ....[2]....
        /*003c*/ 	.word	0x000004a0


	//----- nvinfo : EIATTR_COOP_GROUP_MASK_REGIDS
	.align		4
.L_27:
        /*0040*/ 	.byte	0x04, 0x29
        /*0042*/ 	.short	(.L_29 - .L_28)


	//   ....[0]....
.L_28:
        /*0044*/ 	.word	0xffffffff


	//   ....[1]....
        /*0048*/ 	.word	0xffffffff


	//   ....[2]....
        /*004c*/ 	.word	0xffffffff


	//   ....[3]....
        /*0050*/ 	.word	0xffffffff


	//   ....[4]....
        /*0054*/ 	.word	0xffffffff


	//----- nvinfo : EIATTR_COOP_GROUP_INSTR_OFFSETS
	.align		4
.L_29:
        /*0058*/ 	.byte	0x04, 0x28
        /*005a*/ 	.short	(.L_31 - .L_30)


	//   ....[0]....
.L_30:
        /*005c*/ 	.word	0x00000060


	//   ....[1]....
        /*0060*/ 	.word	0x00000070


	//   ....[2]....
        /*0064*/ 	.word	0x00000130


	//   ....[3]....
        /*0068*/ 	.word	0x000002a0


	//   ....[4]....
        /*006c*/ 	.word	0x00000fc0


	//----- nvinfo : EIATTR_REG_RECONFIG
	.align		4
.L_31:
        /*0070*/ 	.byte	0x01, 0x54
	.zero		2


	//----- nvinfo : EIATTR_SYSCALL_OFFSETS
	.align		4
        /*0074*/ 	.byte	0x04, 0x46
        /*0076*/ 	.short	(.L_33 - .L_32)


	//   ....[0]....
.L_32:
        /*0078*/ 	.word	0x00001180


	//----- nvinfo : EIATTR_MBARRIER_INSTR_OFFSETS
	.align		4
.L_33:
        /*007c*/ 	.byte	0x04, 0x39
        /*007e*/ 	.short	(.L_35 - .L_34)


	//   ....[0]....
.L_34:
        /*0080*/ 	.word	0x00000230
        /*0084*/ 	.word	0x000000ff
        /*0088*/ 	.word	0x00000000
        /*008c*/ 	.short	0x0100
        /*008e*/ 	.byte	0x08
	.zero		1


	//   ....[1]....
        /*0090*/ 	.word	0x00000240
        /*0094*/ 	.word	0x000000ff
        /*0098*/ 	.word	0x00000018
        /*009c*/ 	.short	0x0100
        /*009e*/ 	.byte	0x08
	.zero		1


	//   ....[2]....
        /*00a0*/ 	.word	0x00000250
        /*00a4*/ 	.word	0x000000ff
        /*00a8*/ 	.word	0x00000008
        /*00ac*/ 	.short	0x0100
        /*00ae*/ 	.byte	0x08
	.zero		1


	//   ....[3]....
        /*00b0*/ 	.word	0x00000260
        /*00b4*/ 	.word	0x000000ff
        /*00b8*/ 	.word	0x00000020
        /*00bc*/ 	.short	0x0100
        /*00be*/ 	.byte	0x08
	.zero		1


	//   ....[4]....
        /*00c0*/ 	.word	0x00000270
        /*00c4*/ 	.word	0x000000ff
        /*00c8*/ 	.word	0x00000010
        /*00cc*/ 	.short	0x0100
        /*00ce*/ 	.byte	0x08
	.zero		1


	//   ....[5]....
        /*00d0*/ 	.word	0x00000280
        /*00d4*/ 	.word	0x000000ff
        /*00d8*/ 	.word	0x00000028
        /*00dc*/ 	.short	0x0100
        /*00de*/ 	.byte	0x08
	.zero		1


	//   ....[6]....
        /*00e0*/ 	.word	0x00000510
        /*00e4*/ 	.word	0x000000ff
        /*00e8*/ 	.word	0x00000040
        /*00ec*/ 	.short	0x0100
        /*00ee*/ 	.byte	0x06
	.zero		1


	//   ....[7]....
        /*00f0*/ 	.word	0x00000570
        /*00f4*/ 	.word	0x000000ff
        /*00f8*/ 	.word	0x00000048
        /*00fc*/ 	.short	0x0100
        /*00fe*/ 	.byte	0x06
	.zero		1


	//   ....[8]....
        /*0100*/ 	.word	0x00001250
        /*0104*/ 	.word	0x00000003
        /*0108*/ 	.word	0x00000000
        /*010c*/ 	.short	0x010a
        /*010e*/ 	.byte	0x3f
	.zero		1


	//   ....[9]....
        /*0110*/ 	.word	0x00001290
        /*0114*/ 	.word	0x00000003
        /*0118*/ 	.word	0x00000000
        /*011c*/ 	.short	0x010a
        /*011e*/ 	.byte	0x3f
	.zero		1


	//   ....[10]....
        /*0120*/ 	.word	0x00001ae0
        /*0124*/ 	.word	0x00000005
        /*0128*/ 	.word	0x00000000
        /*012c*/ 	.short	0x010a
        /*012e*/ 	.byte	0x3f
	.zero		1


	//   ....[11]....
        /*0130*/ 	.word	0x00001b20
        /*0134*/ 	.word	0x00000005
        /*0138*/ 	.word	0x00000000
        /*013c*/ 	.short	0x010a
        /*013e*/ 	.byte	0x3f
	.zero		1


	//   ....[12]....
        /*0140*/ 	.word	0x00002200
        /*0144*/ 	.word	0x00000004
        /*0148*/ 	.word	0x00000000
        /*014c*/ 	.short	0x0101
        /*014e*/ 	.byte	0x3f
	.zero		1


	//   ....[13]....
        /*0150*/ 	.word	0x000023e0
        /*0154*/ 	.word	0x00000000
        /*0158*/ 	.word	0x00000000
        /*015c*/ 	.short	0x0101
        /*015e*/ 	.byte	0x3f
	.zero		1


	//   ....[14]....
        /*0160*/ 	.word	0x0000a600
        /*0164*/ 	.word	0x0000000e
        /*0168*/ 	.word	0x00000018
        /*016c*/ 	.short	0x010a
        /*016e*/ 	.byte	0x3f
	.zero		1


	//   ....[15]....
        /*0170*/ 	.word	0x0000a980
        /*0174*/ 	.word	0x00000006
        /*0178*/ 	.word	0x00000048
        /*017c*/ 	.short	0x0101
        /*017e*/ 	.byte	0x3f
	.zero		1


	//   ....[16]....
        /*0180*/ 	.word	0x0000b0b0
        /*0184*/ 	.word	0x00000007
        /*0188*/ 	.word	0x00000000
        /*018c*/ 	.short	0x010a
        /*018e*/ 	.byte	0x3f
	.zero		1


	//   ....[17]....
        /*0190*/ 	.word	0x0000b130
        /*0194*/ 	.word	0x00000009
        /*0198*/ 	.word	0x00000000
        /*019c*/ 	.short	0x010a
        /*019e*/ 	.byte	0x3f
	.zero		1


	//   ....[18]....
        /*01a0*/ 	.word	0x0000b1c0
        /*01a4*/ 	.word	0x00000003
        /*01a8*/ 	.word	0x00000000
        /*01ac*/ 	.short	0x010a
        /*01ae*/ 	.byte	0x3f
	.zero		1


	//   ....[19]....
        /*01b0*/ 	.word	0x0000b220
        /*01b4*/ 	.word	0x00000003
        /*01b8*/ 	.word	0x00000000
        /*01bc*/ 	.short	0x010a
        /*01be*/ 	.byte	0x3f
	.zero		1


	//   ....[20]....
        /*01c0*/ 	.word	0x0000b270
        /*01c4*/ 	.word	0x00000005
        /*01c8*/ 	.word	0x00000000
        /*01cc*/ 	.short	0x010a
        /*01ce*/ 	.byte	0x3f
	.zero		1


	//   ....[21]....
        /*01d0*/ 	.word	0x0000b340
        /*01d4*/ 	.word	0x0000000e
        /*01d8*/ 	.word	0x00000018
        /*01dc*/ 	.short	0x010a
        /*01de*/ 	.byte	0x3f
	.zero		1


	//   ....[22]....
        /*01e0*/ 	.word	0x0000b410
        /*01e4*/ 	.word	0x00000007
        /*01e8*/ 	.word	0x00000000
        /*01ec*/ 	.short	0x010a
        /*01ee*/ 	.byte	0x3f
	.zero		1


	//   ....[23]....
        /*01f0*/ 	.word	0x0000b460
        /*01f4*/ 	.word	0x00000009
        /*01f8*/ 	.word	0x00000000
        /*01fc*/ 	.short	0x010a
        /*01fe*/ 	.byte	0x3f
	.zero		1


	//----- nvinfo : EIATTR_NUM_MBARRIERS
	.align		4
.L_35:
        /*0200*/ 	.byte	0x03, 0x38
        /*0202*/ 	.short	0x0008


	//----- nvinfo : EIATTR_EXIT_INSTR_OFFSETS
	.align		4
        /*0204*/ 	.byte	0x04, 0x1c
        /*0206*/ 	.short	(.L_37 - .L_36)


	//   ....[0]....
.L_36:
        /*0208*/ 	.word	0x000005c0


	//   ....[1]....
        /*020c*/ 	.word	0x00000e90


	//   ....[2]....
        /*0210*/ 	.word	0x00009c70


	//   ....[3]....
        /*0214*/ 	.word	0x0000a2a0


	//   ....[4]....
        /*0218*/ 	.word	0x0000b210


	//----- nvinfo : EIATTR_MAX_THREADS
	.align		4
.L_37:
        /*021c*/ 	.byte	0x04, 0x05
        /*021e*/ 	.short	(.L_39 - .L_38)
.L_38:
        /*0220*/ 	.word	0x00000180
        /*0224*/ 	.word	0x00000001
        /*0228*/ 	.word	0x00000001


	//----- nvinfo : EIATTR_CRS_STACK_SIZE
	.align		4
.L_39:
        /*022c*/ 	.byte	0x04, 0x1e
        /*022e*/ 	.short	(.L_41 - .L_40)
.L_40:
        /*0230*/ 	.word	0x00000000


	//----- nvinfo : EIATTR_CBANK_PARAM_SIZE
	.align		4
.L_41:
        /*0234*/ 	.byte	0x03, 0x19
        /*0236*/ 	.short	0x0470


	//----- nvinfo : EIATTR_PARAM_CBANK
	.align		4
        /*0238*/ 	.byte	0x04, 0x0a
        /*023a*/ 	.short	(.L_43 - .L_42)
	.align		4
.L_42:
        /*023c*/ 	.word	index@(.nv.constant0._ZN7cutlass13device_kernelINS_4gemm6kernel13GemmUniversalIN4cute5tupleIJiiiiEEENS1_10collective13CollectiveMmaINS1_34MainloopSm90TmaGmmaWarpSpecializedILi3ENS5_IJNS4_1CILi1EEESB_SB_EEENS1_35KernelTmaWarpSpecializedCooperativeEEENS5_IJNSA_ILi512EEENSA_ILi64EEENSA_ILi128EEEEEEaNS5_IJlSB_lEEEaSJ_NS4_8TiledMMAINS4_8MMA_AtomIJNS4_4SM904GMMA26MMA_64x64x32_S32S8S8_SS_TNEEEENS4_6LayoutINS5_IJNSA_ILi2EEESB_SB_EEENS5_IJSB_NSA_ILi0EEEST_EEEEENS5_IJNS4_10UnderscoreESW_SW_EEEEENS4_13SM90_TMA_LOADENS4_14ComposedLayoutINS4_7SwizzleILi3ELi4ELi3EEENS4_18smem_ptr_flag_bitsILi8EEENSQ_INS5_IJNSA_ILi8EEESH_EEENS5_IJSH_SB_EEEEEEEvNS4_8identityESZ_S19_vS1A_EENS_8epilogue10collective6detail29Sm90TmaWarpSpecializedAdapterINS1D_15DefaultEpilogueIaSJ_SJ_NS1C_6thread17LinearCombinationIaLi1EiiLNS1H_9ScaleType4KindE0ELNS_15FloatRoundStyleE2EaEENS1_15EpilogueDefaultEEEEEvvEEEEvNT_6ParamsE)
        /*0240*/ 	.short	0x0210
        /*0242*/ 	.short	0x0470


	//----- nvinfo : EIATTR_SW_WAR
	.align		4
.L_43:
        /*0244*/ 	.byte	0x04, 0x36
        /*0246*/ 	.short	(.L_45 - .L_44)
.L_44:
        /*0248*/ 	.word	0x00000008
.L_45:


//--------------------- .nv.callgraph             --------------------------
	.section	.nv.callgraph,"",@"SHT_CUDA_CALLGRAPH"
	.align	4
	.sectionentsize	8
	.align		4
        /*0000*/ 	.word	0x00000000
	.align		4
        /*0004*/ 	.word	0xffffffff
	.align		4
        /*0008*/ 	.word	index@(_ZN7cutlass13device_kernelINS_4gemm6kernel13GemmUniversalIN4cute5tupleIJiiiiEEENS1_10collective13CollectiveMmaINS1_34MainloopSm90TmaGmmaWarpSpecializedILi3ENS5_IJNS4_1CILi1EEESB_SB_EEENS1_35KernelTmaWarpSpecializedCooperativeEEENS5_IJNSA_ILi512EEENSA_ILi64EEENSA_ILi128EEEEEEaNS5_IJlSB_lEEEaSJ_NS4_8TiledMMAINS4_8MMA_AtomIJNS4_4SM904GMMA26MMA_64x64x32_S32S8S8_SS_TNEEEENS4_6LayoutINS5_IJNSA_ILi2EEESB_SB_EEENS5_IJSB_NSA_ILi0EEEST_EEEEENS5_IJNS4_10UnderscoreESW_SW_EEEEENS4_13SM90_TMA_LOADENS4_14ComposedLayoutINS4_7SwizzleILi3ELi4ELi3EEENS4_18smem_ptr_flag_bitsILi8EEENSQ_INS5_IJNSA_ILi8EEESH_EEENS5_IJSH_SB_EEEEEEEvNS4_8identityESZ_S19_vS1A_EENS_8epilogue10collective6detail29Sm90TmaWarpSpecializedAdapterINS1D_15DefaultEpilogueIaSJ_SJ_NS1C_6thread17LinearCombinationIaLi1EiiLNS1H_9ScaleType4KindE0ELNS_15FloatRoundStyleE2EaEENS1_15EpilogueDefaultEEEEEvvEEEEvNT_6ParamsE)
	.align		4
        /*000c*/ 	.word	index@(__assertfail)
	.align		4
        /*0010*/ 	.word	0x00000000
	.align		4
        /*0014*/ 	.word	0xfffffffe
	.align		4
        /*0018*/ 	.word	0x00000000
	.align		4
        /*001c*/ 	.word	0xfffffffd
	.align		4
        /*0020*/ 	.word	0x00000000
	.align		4
        /*0024*/ 	.word	0xfffffffc


//--------------------- .nv.constant4             --------------------------
	.section	.nv.constant4,"a",@progbits
	.align	8
	.align		8
.nv.constant4:
        /*0000*/ 	.dword	__assertfail
	.align		8
        /*0008*/ 	.dword	__unnamed_1
	.align		8
        /*0010*/ 	.dword	_ZN40_INTERNAL_92ae0993_4_k_cu_a53785e7_177494cuda3std3__45__cpo5beginE
	.align		8
        /*0018*/ 	.dword	_ZN40_INTERNAL_92ae0993_4_k_cu_a53785e7_177494cuda3std3__45__cpo3endE
	.align		8
        /*0020*/ 	.dword	_ZN40_INTERNAL_92ae0993_4_k_cu_a53785e7_177494cuda3std3__45__cpo6cbeginE
	.align		8
        /*0028*/ 	.dword	_ZN40_INTERNAL_92ae0993_4_k_cu_a53785e7_177494cuda3std3__45__cpo4cendE
	.align		8
        /*0030*/ 	.dword	_ZN40_INTERNAL_92ae0993_4_k_cu_a53785e7_177494cuda3std3__442_GLOBAL__N__92ae0993_4_k_cu_a53785e7_177496ignoreE
	.align		8
        /*0038*/ 	.dword	_ZN40_INTERNAL_92ae0993_4_k_cu_a53785e7_177494cuda3std3__419piecewise_constructE
	.align		8
        /*0040*/ 	.dword	_ZN40_INTERNAL_92ae0993_4_k_cu_a53785e7_177494cuda3std3__48in_placeE
	.align		8
        /*0048*/ 	.dword	_ZN40_INTERNAL_92ae0993_4_k_cu_a53785e7_177494cuda3std6ranges3__45__cpo4swapE
	.align		8
        /*0050*/ 	.dword	_ZN40_INTERNAL_92ae0993_4_k_cu_a53785e7_177494cuda3std6ranges3__45__cpo9iter_moveE
	.align		8
        /*0058*/ 	.dword	_ZN40_INTERNAL_92ae0993_4_k_cu_a53785e7_177494cute7productE
	.align		8
        /*0060*/ 	.dword	_ZN40_INTERNAL_92ae0993_4_k_cu_a53785e7_177494cute1_E
	.align		8
        /*0068*/ 	.dword	$str$22
	.align		8
        /*0070*/ 	.dword	$str$23


//--------------------- .text._ZN7cutlass13device_kernelINS_4gemm6kernel13GemmUniversalIN4cute5tupleIJiiiiEEENS1_10collective13CollectiveMmaINS1_34MainloopSm90TmaGmmaWarpSpecializedILi3ENS5_IJNS4_1CILi1EEESB_SB_EEENS1_35KernelTmaWarpSpecializedCooperativeEEENS5_IJNSA_ILi512EEENSA_ILi64EEENSA_ILi128EEEEEEaNS5_IJlSB_lEEEaSJ_NS4_8TiledMMAINS4_8MMA_AtomIJNS4_4SM904GMMA26MMA_64x64x32_S32S8S8_SS_TNEEEENS4_6LayoutINS5_IJNSA_ILi2EEESB_SB_EEENS5_IJSB_NSA_ILi0EEEST_EEEEENS5_IJNS4_10UnderscoreESW_SW_EEEEENS4_13SM90_TMA_LOADENS4_14ComposedLayoutINS4_7SwizzleILi3ELi4ELi3EEENS4_18smem_ptr_flag_bitsILi8EEENSQ_INS5_IJNSA_ILi8EEESH_EEENS5_IJSH_SB_EEEEEEEvNS4_8identityESZ_S19_vS1A_EENS_8epilogue10collective6detail29Sm90TmaWarpSpecializedAdapterINS1D_15DefaultEpilogueIaSJ_SJ_NS1C_6thread17LinearCombinationIaLi1EiiLNS1H_9ScaleType4KindE0ELNS_15FloatRoundStyleE2EaEENS1_15EpilogueDefaultEEEEEvvEEEEvNT_6ParamsE --------------------------
	.section	.text._ZN7cutlass13device_kernelINS_4gemm6kernel13GemmUniversalIN4cute5tupleIJiiiiEEENS1_10collective13CollectiveMmaINS1_34MainloopSm90TmaGmmaWarpSpecializedILi3ENS5_IJNS4_1CILi1EEESB_SB_EEENS1_35KernelTmaWarpSpecializedCooperativeEEENS5_IJNSA_ILi512EEENSA_ILi64EEENSA_ILi128EEEEEEaNS5_IJlSB_lEEEaSJ_NS4_8TiledMMAINS4_8MMA_AtomIJNS4_4SM904GMMA26MMA_64x64x32_S32S8S8_SS_TNEEEENS4_6LayoutINS5_IJNSA_ILi2EEESB_SB_EEENS5_IJSB_NSA_ILi0EEEST_EEEEENS5_IJNS4_10UnderscoreESW_SW_EEEEENS4_13SM90_TMA_LOADENS4_14ComposedLayoutINS4_7SwizzleILi3ELi4ELi3EEENS4_18smem_ptr_flag_bitsILi8EEENSQ_INS5_IJNSA_ILi8EEESH_EEENS5_IJSH_SB_EEEEEEEvNS4_8identityESZ_S19_vS1A_EENS_8epilogue10collective6detail29Sm90TmaWarpSpecializedAdapterINS1D_15DefaultEpilogueIaSJ_SJ_NS1C_6thread17LinearCombinationIaLi1EiiLNS1H_9ScaleType4KindE0ELNS_15FloatRoundStyleE2EaEENS1_15EpilogueDefaultEEEEEvvEEEEvNT_6ParamsE,"ax",@progbits
	.align	128
.text._ZN7cutlass13device_kernelINS_4gemm6kernel13GemmUniversalIN4cute5tupleIJiiiiEEENS1_10collective13CollectiveMmaINS1_34MainloopSm90TmaGmmaWarpSpecializedILi3ENS5_IJNS4_1CILi1EEESB_SB_EEENS1_35KernelTmaWarpSpecializedCooperativeEEENS5_IJNSA_ILi512EEENSA_ILi64EEENSA_ILi128EEEEEEaNS5_IJlSB_lEEEaSJ_NS4_8TiledMMAINS4_8MMA_AtomIJNS4_4SM904GMMA26MMA_64x64x32_S32S8S8_SS_TNEEEENS4_6LayoutINS5_IJNSA_ILi2EEESB_SB_EEENS5_IJSB_NSA_ILi0EEEST_EEEEENS5_IJNS4_10UnderscoreESW_SW_EEEEENS4_13SM90_TMA_LOADENS4_14ComposedLayoutINS4_7SwizzleILi3ELi4ELi3EEENS4_18smem_ptr_flag_bitsILi8EEENSQ_INS5_IJNSA_ILi8EEESH_EEENS5_IJSH_SB_EEEEEEEvNS4_8identityESZ_S19_vS1A_EENS_8epilogue10collective6detail29Sm90TmaWarpSpecializedAdapterINS1D_15DefaultEpilogueIaSJ_SJ_NS1C_6thread17LinearCombinationIaLi1EiiLNS1H_9ScaleType4KindE0ELNS_15FloatRoundStyleE2EaEENS1_15EpilogueDefaultEEEEEvvEEEEvNT_6ParamsE:
        .type           _ZN7cutlass13device_kernelINS_4gemm6kernel13GemmUniversalIN4cute5tupleIJiiiiEEENS1_10collective13CollectiveMmaINS1_34MainloopSm90TmaGmmaWarpSpecializedILi3ENS5_IJNS4_1CILi1EEESB_SB_EEENS1_35KernelTmaWarpSpecializedCooperativeEEENS5_IJNSA_ILi512EEENSA_ILi64EEENSA_ILi128EEEEEEaNS5_IJlSB_lEEEaSJ_NS4_8TiledMMAINS4_8MMA_AtomIJNS4_4SM904GMMA26MMA_64x64x32_S32S8S8_SS_TNEEEENS4_6LayoutINS5_IJNSA_ILi2EEESB_SB_EEENS5_IJSB_NSA_ILi0EEEST_EEEEENS5_IJNS4_10UnderscoreESW_SW_EEEEENS4_13SM90_TMA_LOADENS4_14ComposedLayoutINS4_7SwizzleILi3ELi4ELi3EEENS4_18smem_ptr_flag_bitsILi8EEENSQ_INS5_IJNSA_ILi8EEESH_EEENS5_IJSH_SB_EEEEEEEvNS4_8identityESZ_S19_vS1A_EENS_8epilogue10collective6detail29Sm90TmaWarpSpecializedAdapterINS1D_15DefaultEpilogueIaSJ_SJ_NS1C_6thread17LinearCombinationIaLi1EiiLNS1H_9ScaleType4KindE0ELNS_15FloatRoundStyleE2EaEENS1_15EpilogueDefaultEEEEEvvEEEEvNT_6ParamsE,@function
        .size           _ZN7cutlass13device_kernelINS_4gemm6kernel13GemmUniversalIN4cute5tupleIJiiiiEEENS1_10collective13CollectiveMmaINS1_34MainloopSm90TmaGmmaWarpSpecializedILi3ENS5_IJNS4_1CILi1EEESB_SB_EEENS1_35KernelTmaWarpSpecializedCooperativeEEENS5_IJNSA_ILi512EEENSA_ILi64EEENSA_ILi128EEEEEEaNS5_IJlSB_lEEEaSJ_NS4_8TiledMMAINS4_8MMA_AtomIJNS4_4SM904GMMA26MMA_64x64x32_S32S8S8_SS_TNEEEENS4_6LayoutINS5_IJNSA_ILi2EEESB_SB_EEENS5_IJSB_NSA_ILi0EEEST_EEEEENS5_IJNS4_10UnderscoreESW_SW_EEEEENS4_13SM90_TMA_LOADENS4_14ComposedLayoutINS4_7SwizzleILi3ELi4ELi3EEENS4_18smem_ptr_flag_bitsILi8EEENSQ_INS5_IJNSA_ILi8EEESH_EEENS5_IJSH_SB_EEEEEEEvNS4_8identityESZ_S19_vS1A_EENS_8epilogue10collective6detail29Sm90TmaWarpSpecializedAdapterINS1D_15DefaultEpilogueIaSJ_SJ_NS1C_6thread17LinearCombinationIaLi1EiiLNS1H_9ScaleType4KindE0ELNS_15FloatRoundStyleE2EaEENS1_15EpilogueDefaultEEEEEvvEEEEvNT_6ParamsE,(.L_x_82 - _ZN7cutlass13device_kernelINS_4gemm6kernel13GemmUniversalIN4cute5tupleIJiiiiEEENS1_10collective13CollectiveMmaINS1_34MainloopSm90TmaGmmaWarpSpecializedILi3ENS5_IJNS4_1CILi1EEESB_SB_EEENS1_35KernelTmaWarpSpecializedCooperativeEEENS5_IJNSA_ILi512EEENSA_ILi64EEENSA_ILi128EEEEEEaNS5_IJlSB_lEEEaSJ_NS4_8TiledMMAINS4_8MMA_AtomIJNS4_4SM904GMMA26MMA_64x64x32_S32S8S8_SS_TNEEEENS4_6LayoutINS5_IJNSA_ILi2EEESB_SB_EEENS5_IJSB_NSA_ILi0EEEST_EEEEENS5_IJNS4_10UnderscoreESW_SW_EEEEENS4_13SM90_TMA_LOADENS4_14ComposedLayoutINS4_7SwizzleILi3ELi4ELi3EEENS4_18smem_ptr_flag_bitsILi8EEENSQ_INS5_IJNSA_ILi8EEESH_EEENS5_IJSH_SB_EEEEEEEvNS4_8identityESZ_S19_vS1A_EENS_8epilogue10collective6detail29Sm90TmaWarpSpecializedAdapterINS1D_15DefaultEpilogueIaSJ_SJ_NS1C_6thread17LinearCombinationIaLi1EiiLNS1H_9ScaleType4KindE0ELNS_15FloatRoundStyleE2EaEENS1_15EpilogueDefaultEEEEEvvEEEEvNT_6ParamsE)
        .other          _ZN7cutlass13device_kernelINS_4gemm6kernel13GemmUniversalIN4cute5tupleIJiiiiEEENS1_10collective13CollectiveMmaINS1_34MainloopSm90TmaGmmaWarpSpecializedILi3ENS5_IJNS4_1CILi1EEESB_SB_EEENS1_35KernelTmaWarpSpecializedCooperativeEEENS5_IJNSA_ILi512EEENSA_ILi64EEENSA_ILi128EEEEEEaNS5_IJlSB_lEEEaSJ_NS4_8TiledMMAINS4_8MMA_AtomIJNS4_4SM904GMMA26MMA_64x64x32_S32S8S8_SS_TNEEEENS4_6LayoutINS5_IJNSA_ILi2EEESB_SB_EEENS5_IJSB_NSA_ILi0EEEST_EEEEENS5_IJNS4_10UnderscoreESW_SW_EEEEENS4_13SM90_TMA_LOADENS4_14ComposedLayoutINS4_7SwizzleILi3ELi4ELi3EEENS4_18smem_ptr_flag_bitsILi8EEENSQ_INS5_IJNSA_ILi8EEESH_EEENS5_IJSH_SB_EEEEEEEvNS4_8identityESZ_S19_vS1A_EENS_8epilogue10collective6detail29Sm90TmaWarpSpecializedAdapterINS1D_15DefaultEpilogueIaSJ_SJ_NS1C_6thread17LinearCombinationIaLi1EiiLNS1H_9ScaleType4KindE0ELNS_15FloatRoundStyleE2EaEENS1_15EpilogueDefaultEEEEEvvEEEEvNT_6ParamsE,@"STO_CUDA_ENTRY STV_DEFAULT"
_ZN7cutlass13device_kernelINS_4gemm6kernel13GemmUniversalIN4cute5tupleIJiiiiEEENS1_10collective13CollectiveMmaINS1_34MainloopSm90TmaGmmaWarpSpecializedILi3ENS5_IJNS4_1CILi1EEESB_SB_EEENS1_35KernelTmaWarpSpecializedCooperativeEEENS5_IJNSA_ILi512EEENSA_ILi64EEENSA_ILi128EEEEEEaNS5_IJlSB_lEEEaSJ_NS4_8TiledMMAINS4_8MMA_AtomIJNS4_4SM904GMMA26MMA_64x64x32_S32S8S8_SS_TNEEEENS4_6LayoutINS5_IJNSA_ILi2EEESB_SB_EEENS5_IJSB_NSA_ILi0EEEST_EEEEENS5_IJNS4_10UnderscoreESW_SW_EEEEENS4_13SM90_TMA_LOADENS4_14ComposedLayoutINS4_7SwizzleILi3ELi4ELi3EEENS4_18smem_ptr_flag_bitsILi8EEENSQ_INS5_IJNSA_ILi8EEESH_EEENS5_IJSH_SB_EEEEEEEvNS4_8identityESZ_S19_vS1A_EENS_8epilogue10collective6detail29Sm90TmaWarpSpecializedAdapterINS1D_15DefaultEpilogueIaSJ_SJ_NS1C_6thread17LinearCombinationIaLi1EiiLNS1H_9ScaleType4KindE0ELNS_15FloatRoundStyleE2EaEENS1_15EpilogueDefaultEEEEEvvEEEEvNT_6ParamsE:
[----:B------:R-:W0:Y:S01]  /*0000*/  LDC R1, c[0x0][0x28] ;  /* 0x00000a00ff017b82 */ /* 0x000e220000000800 */
[----:B------:R-:W1:Y:S01]  /*0010*/  S2R R18, SR_TID.X ;  /* 0x0000000000127919 */ /* 0x000e620000002100 */
[----:B------:R-:W-:Y:S01]  /*0020*/  ELECT P0, URZ, PT ;  /* 0x00000000003f782f */ /* 0x000fe20003800000 */
[----:B------:R-:W-:Y:S01]  /*0030*/  BSSY B0, `(.L_x_0) ;  /* 0x000000f000007945 */ /* 0x000fe20003800000 */
[--C-:B-1----:R-:W-:Y:S02]  /*0040*/  SHF.R.U32.HI R0, RZ, 0x5, R18.reuse ;  /* 0x00000005ff007819 */ /* 0x102fe40000011612 */
[----:B------:R-:W-:-:S03]  /*0050*/  SHF.R.U32.HI R2, RZ, 0x7, R18 ;  /* 0x00000007ff027819 */ /* 0x000fc60000011612 */
[----:B------:R-:W1:Y:S04]  /*0060*/  SHFL.IDX PT, R5, R0, RZ, 0x1f ;  /* 0x00001fff00057589 */ /* 0x000e6800000e0000 */
[----:B------:R2:W3:Y:S01]  /*0070*/  SHFL.IDX PT, R8, R2, RZ, 0x1f ;  /* 0x00001fff02087589 */ /* 0x0004e200000e0000 */
[----:B-1----:R-:W-:-:S13]  /*0080*/  ISETP.NE.OR P0, PT, R5, RZ, !P0 ;  /* 0x000000ff0500720c */ /* 0x002fda0004705670 */
[----:B0-23--:R-:W-:Y:S05]  /*0090*/  @P0 BRA `(.L_x_1) ;  /* 0x0000000000200947 */ /* 0x00dfea0003800000 */
[----:B------:R-:W-:Y:S02]  /*00a0*/  ULDC.64 UR4, c[0x0][0x198] ;  /* 0x0000660000047ab9 */ /* 0x000fe40000000a00 */
[----:B------:R-:W-:Y:S02]  /*00b0*/  UIADD3 UR6, UP0, UR4, 0xf0, URZ ;  /* 0x000000f004067890 */ /* 0x000fe4000ff1e03f */
[----:B------:R-:W-:Y:S02]  /*00c0*/  UIADD3 UR4, UP1, UR4, 0x1f0, URZ ;  /* 0x000001f004047890 */ /* 0x000fe4000ff3e03f */
[----:B------:R-:W-:Y:S02]  /*00d0*/  UIADD3.X UR7, URZ, UR5, URZ, UP0, !UPT ;  /* 0x000000053f077290 */ /* 0x000fe400087fe43f */
[----:B------:R-:W-:-:S07]  /*00e0*/  UIADD3.X UR5, URZ, UR5, URZ, UP1, !UPT ;  /* 0x000000053f057290 */ /* 0x000fce0008ffe43f */
[----:B------:R0:W-:Y:S02]  /*00f0*/  UTMACCTL.PF [UR6] ;  /* 0x00000000060079b9 */ /* 0x0001e40008040000 */
[----:B------:R0:W-:Y:S02]  /*0100*/  UTMACCTL.PF [UR4] ;  /* 0x00000000040079b9 */ /* 0x0001e40008040000 */
[----:B0-----:R-:W-:Y:S01]  /*0110*/  NOP ;  /* 0x0000000000007918 */ /* 0x001fe20000000000 */
.L_x_1:
[----:B------:R-:W-:Y:S05]  /*0120*/  BSYNC B0 ;  /* 0x0000000000007941 */ /* 0x000fea0003800000 */
.L_x_0:
[----:B------:R-:W0:Y:S02]  /*0130*/  SHFL.IDX PT, R2, R0, RZ, 0x1f ;  /* 0x00001fff00027589 */ /* 0x000e2400000e0000 */
[----:B0-----:R-:W-:-:S13]  /*0140*/  ISETP.NE.AND P0, PT, R2, RZ, PT ;  /* 0x000000ff0200720c */ /* 0x001fda0003f05270 */
[----:B------:R-:W-:Y:S05]  /*0150*/  @P0 BRA `(.L_x_2) ;  /* 0x0000000000500947 */ /* 0x000fea0003800000 */
[----:B------:R-:W0:Y:S01]  /*0160*/  S2UR UR8, SR_CgaCtaId ;  /* 0x00000000000879c3 */ /* 0x000e220000008800 */
[----:B------:R-:W-:Y:S01]  /*0170*/  UMOV UR4, 0x400 ;  /* 0x0000040000047882 */ /* 0x000fe20000000000 */
[----:B------:R-:W-:Y:S01]  /*0180*/  UMOV UR5, 0x1 ;  /* 0x0000000100057882 */ /* 0x000fe20000000000 */
[----:B------:R-:W-:Y:S01]  /*0190*/  UMOV UR6, 0x100 ;  /* 0x0000010000067882 */ /* 0x000fe20000000000 */
[----:B------:R-:W-:Y:S01]  /*01a0*/  ELECT P0, URZ, PT ;  /* 0x00000000003f782f */ /* 0x000fe20003800000 */
[----:B------:R-:W-:-:S04]  /*01b0*/  UIADD3 UR6, -UR6, 0x100000, URZ ;  /* 0x0010000006067890 */ /* 0x000fc8000fffe13f */
[----:B------:R-:W-:Y:S02]  /*01c0*/  USHF.L.U32 UR7, UR6, 0xb, URZ ;  /* 0x0000000b06077899 */ /* 0x000fe4000800063f */
[----:B------:R-:W-:Y:S02]  /*01d0*/  USHF.L.U32 UR6, UR6, 0x1, URZ ;  /* 0x0000000106067899 */ /* 0x000fe4000800063f */
[----:B0-----:R-:W-:Y:S02]  /*01e0*/  ULEA UR8, UR8, UR4, 0x18 ;  /* 0x0000000408087291 */ /* 0x001fe4000f8ec03f */
[----:B------:R-:W-:-:S04]  /*01f0*/  UIADD3 UR4, -UR5, 0x100000, URZ ;  /* 0x0010000005047890 */ /* 0x000fc8000fffe13f */
[----:B------:R-:W-:Y:S02]  /*0200*/  USHF.L.U32 UR5, UR4, 0xb, URZ ;  /* 0x0000000b04057899 */ /* 0x000fe4000800063f */
[----:B------:R-:W-:Y:S01]  /*0210*/  USHF.L.U32 UR4, UR4, 0x1, URZ ;  /* 0x0000000104047899 */ /* 0x000fe2000800063f */
[----:B------:R-:W0:Y:S11]  /*0220*/  FENCE.VIEW.ASYNC.S ;  /* 0x00000000000073c6 */ /* 0x000e360000000000 */
[----:B0-----:R0:W1:Y:S01]  /*0230*/  SYNCS.EXCH.64 URZ, [UR8], UR4 ;  /* 0x00000004083f75b2 */ /* 0x0010620008000100 */
[----:B------:R0:W2:Y:S01]  /*0240*/  SYNCS.EXCH.64 URZ, [UR8+0x18], UR6 ;  /* 0x00001806083f75b2 */ /* 0x0000a20008000100 */
[----:B------:R0:W3:Y:S01]  /*0250*/  SYNCS.EXCH.64 URZ, [UR8+0x8], UR4 ;  /* 0x00000804083f75b2 */ /* 0x0000e20008000100 */
[----:B------:R0:W4:Y:S01]  /*0260*/  SYNCS.EXCH.64 URZ, [UR8+0x20], UR6 ;  /* 0x00002006083f75b2 */ /* 0x0001220008000100 */
[----:B------:R0:W0:Y:S01]  /*0270*/  SYNCS.EXCH.64 URZ, [UR8+0x10], UR4 ;  /* 0x00001004083f75b2 */ /* 0x0000220008000100 */
[----:B------:R0:W0:Y:S01]  /*0280*/  SYNCS.EXCH.64 URZ, [UR8+0x28], UR6 ;  /* 0x00002806083f75b2 */ /* 0x0000220008000100 */
[----:B------:R-:W-:Y:S01]  /*0290*/  NOP ;  /* 0x0000000000007918 */ /* 0x000fe20000000000 */
.L_x_2:
[----:B------:R-:W5:Y:S01]  /*02a0*/  SHFL.IDX PT, R0, R0, RZ, 0x1f ;  /* 0x00001fff00007589 */ /* 0x000f6200000e0000 */
[----:B------:R-:W-:Y:S01]  /*02b0*/  ELECT P0, URZ, PT ;  /* 0x00000000003f782f */ /* 0x000fe20003800000 */
[----:B------:R-:W1:Y:S01]  /*02c0*/  LDC R2, c[0x0][0x65c] ;  /* 0x00019700ff027b82 */ /* 0x000e620000000800 */
[----:B------:R-:W-:Y:S01]  /*02d0*/  SHF.R.S32.HI R6, RZ, 0x1f, R5 ;  /* 0x0000001fff067819 */ /* 0x000fe20000011405 */
[----:B------:R-:W2:Y:S01]  /*02e0*/  S2R R3, SR_CTAID.Y ;  /* 0x0000000000037919 */ /* 0x000ea20000002600 */
[----:B0-----:R-:W-:Y:S01]  /*02f0*/  UMOV UR4, 0x20 ;  /* 0x0000002000047882 */ /* 0x001fe20000000000 */
[----:B------:R-:W-:Y:S01]  /*0300*/  ISETP.NE.AND P2, PT, R8, RZ, PT ;  /* 0x000000ff0800720c */ /* 0x000fe20003f45270 */
[----:B------:R-:W-:Y:S01]  /*0310*/  NOP ;  /* 0x0000000000007918 */ /* 0x000fe20000000000 */
[----:B------:R-:W0:Y:S01]  /*0320*/  S2R R4, SR_CTAID.X ;  /* 0x0000000000047919 */ /* 0x000e220000002500 */
[----:B------:R-:W-:Y:S01]  /*0330*/  LEA.HI R6, R6, R5, RZ, 0x2 ;  /* 0x0000000506067211 */ /* 0x000fe200078f10ff */
[----:B------:R-:W-:Y:S01]  /*0340*/  NOP ;  /* 0x0000000000007918 */ /* 0x000fe20000000000 */
[----:B-----5:R-:W-:-:S02]  /*0350*/  ISETP.NE.OR P0, PT, R0, RZ, !P0 ;  /* 0x000000ff0000720c */ /* 0x020fc40004705670 */
[----:B-1----:R-:W-:-:S04]  /*0360*/  ISETP.NE.AND P3, PT, R2, 0x1, PT ;  /* 0x000000010200780c */ /* 0x002fc80003f65270 */
[----:B------:R-:W-:Y:S02]  /*0370*/  P2R R0, PR, RZ, 0x8 ;  /* 0x00000008ff007803 */ /* 0x000fe40000000000 */
[----:B------:R-:W-:-:S05]  /*0380*/  LOP3.LUT R0, R6, 0xfffffffc, RZ, 0xc0, !PT ;  /* 0xfffffffc06007812 */ /* 0x000fca00078ec0ff */
[----:B------:R-:W-:Y:S01]  /*0390*/  VOTEU.ALL UP0, P0 ;  /* 0x00000000003f7886 */ /* 0x000fe20000000000 */
[----:B------:R-:W-:Y:S01]  /*03a0*/  IMAD.IADD R0, R5, 0x1, -R0 ;  /* 0x0000000105007824 */ /* 0x000fe200078e0a00 */
[----:B------:R-:W0:Y:S01]  /*03b0*/  @P3 LDC R17, c[0x0][0x10] ;  /* 0x00000400ff113b82 */ /* 0x000e220000000800 */
[----:B------:R-:W-:Y:S01]  /*03c0*/  VOTEU.ALL UP1, P0 ;  /* 0x00000000003f7886 */ /* 0x000fe20000020000 */
[----:B--2---:R-:W-:Y:S01]  /*03d0*/  @P3 IMAD.MOV.U32 R6, RZ, RZ, R3 ;  /* 0x000000ffff063224 */ /* 0x004fe200078e0003 */
[----:B------:R-:W-:Y:S01]  /*03e0*/  @!UP0 UMOV UR6, 0x400 ;  /* 0x0000040000068882 */ /* 0x000fe20000000000 */
[----:B------:R-:W-:-:S04]  /*03f0*/  @!UP0 UIADD3 UR4, -UR4, 0x100000, URZ ;  /* 0x0010000004048890 */ /* 0x000fc8000fffe13f */
[----:B------:R-:W-:Y:S02]  /*0400*/  @!UP0 USHF.L.U32 UR5, UR4, 0xb, URZ ;  /* 0x0000000b04058899 */ /* 0x000fe4000800063f */
[----:B------:R-:W-:Y:S01]  /*0410*/  @!UP0 USHF.L.U32 UR4, UR4, 0x1, URZ ;  /* 0x0000000104048899 */ /* 0x000fe2000800063f */
[----:B------:R-:W-:Y:S02]  /*0420*/  @P3 IMAD.MOV.U32 R7, RZ, RZ, RZ ;  /* 0x000000ffff073224 */ /* 0x000fe400078e00ff */
[----:B------:R-:W-:Y:S01]  /*0430*/  IMAD.MOV.U32 R5, RZ, RZ, RZ ;  /* 0x000000ffff057224 */ /* 0x000fe200078e00ff */
[----:B------:R-:W1:Y:S01]  /*0440*/  @!UP0 S2UR UR7, SR_CgaCtaId ;  /* 0x00000000000789c3 */ /* 0x000e620000008800 */
[----:B------:R-:W-:-:S07]  /*0450*/  @P3 IMAD.MOV.U32 R11, RZ, RZ, RZ ;  /* 0x000000ffff0b3224 */ /* 0x000fce00078e00ff */
[----:B------:R-:W2:Y:S01]  /*0460*/  @!P3 LDC R9, c[0x0][0xc] ;  /* 0x00000300ff09bb82 */ /* 0x000ea20000000800 */
[----:B0-----:R-:W-:-:S04]  /*0470*/  @P3 IMAD.WIDE.U32 R16, R4, R17, R6 ;  /* 0x0000001104103225 */ /* 0x001fc800078e0006 */
[----:B------:R-:W-:Y:S01]  /*0480*/  @P3 IMAD.IADD R17, R17, 0x1, R11 ;  /* 0x0000000111113824 */ /* 0x000fe200078e020b */
[----:B-1----:R-:W-:Y:S01]  /*0490*/  @!UP0 ULEA UR6, UR7, UR6, 0x18 ;  /* 0x0000000607068291 */ /* 0x002fe2000f8ec03f */
[----:B------:R-:W-:Y:S01]  /*04a0*/  VOTEU.ALL UP0, P0 ;  /* 0x00000000003f7886 */ /* 0x000fe20000000000 */
[----:B------:R-:W-:-:S04]  /*04b0*/  ISETP.NE.AND P0, PT, R0, 0x3, PT ;  /* 0x000000030000780c */ /* 0x000fc80003f05270 */
[----:B------:R-:W-:Y:S01]  /*04c0*/  ISETP.EQ.OR P0, PT, R0, RZ, !P0 ;  /* 0x000000ff0000720c */ /* 0x000fe20004702670 */
[----:B--2---:R-:W-:-:S03]  /*04d0*/  @!P3 IMAD.WIDE.U32 R6, R9, R3, R4 ;  /* 0x000000030906b225 */ /* 0x004fc600078e0004 */
[C---:B------:R-:W-:Y:S01]  /*04e0*/  ISETP.EQ.AND P0, PT, R8.reuse, RZ, P0 ;  /* 0x000000ff0800720c */ /* 0x040fe20000702270 */
[----:B------:R-:W-:Y:S01]  /*04f0*/  VIADD R8, R8, 0xffffffff ;  /* 0xffffffff08087836 */ /* 0x000fe20000000000 */
[----:B------:R-:W0:Y:S02]  /*0500*/  FENCE.VIEW.ASYNC.S ;  /* 0x00000000000073c6 */ /* 0x000e240000000000 */
[----:B0-----:R0:W3:Y:S01]  /*0510*/  @!UP0 SYNCS.EXCH.64 URZ, [UR6+0x40], UR4 ;  /* 0x00004004063f85b2 */ /* 0x0010e20008000100 */
[----:B------:R-:W-:Y:S01]  /*0520*/  @!P3 IMAD.MOV.U32 R16, RZ, RZ, R6 ;  /* 0x000000ffff10b224 */ /* 0x000fe200078e0006 */
[----:B------:R-:W-:Y:S01]  /*0530*/  SEL R19, RZ, 0x1, !P0 ;  /* 0x00000001ff137807 */ /* 0x000fe20004000000 */
[----:B------:R-:W-:Y:S01]  /*0540*/  @!P3 IMAD.MOV.U32 R17, RZ, RZ, R7 ;  /* 0x000000ffff11b224 */ /* 0x000fe200078e0007 */
[----:B------:R-:W-:-:S04]  /*0550*/  ISETP.GE.U32.AND P1, PT, R8, 0x2, PT ;  /* 0x000000020800780c */ /* 0x000fc80003f26070 */
[----:B------:R-:W-:Y:S01]  /*0560*/  SEL R19, R19, 0x2, P1 ;  /* 0x0000000213137807 */ /* 0x000fe20000800000 */
[----:B------:R0:W3:Y:S01]  /*0570*/  @!UP1 SYNCS.EXCH.64 URZ, [UR6+0x48], UR4 ;  /* 0x00004804063f95b2 */ /* 0x0000e20008000100 */
[----:B------:R-:W-:Y:S01]  /*0580*/  NOP ;  /* 0x0000000000007918 */ /* 0x000fe20000000000 */
[----:B---34-:R-:W-:Y:S06]  /*0590*/  BAR.SYNC.DEFER_BLOCKING 0x0 ;  /* 0x0000000000007b1d */ /* 0x018fec0000010000 */
[----:B------:R-:W-:Y:S05]  /*05a0*/  @!P2 BRA `(.L_x_3) ;  /* 0x0000009400b4a947 */ /* 0x000fea0003800000 */
[----:B------:R-:W-:-:S13]  /*05b0*/  ISETP.GT.U32.AND P0, PT, R8, 0x1, PT ;  /* 0x000000010800780c */ /* 0x000fda0003f04070 */
[----:B0-----:R-:W-:Y:S05]  /*05c0*/  @P0 EXIT ;  /* 0x000000000000094d */ /* 0x001fea0003800000 */
[----:B------:R-:W-:Y:S01]  /*05d0*/  ULDC.64 UR4, c[0x0][0x650] ;  /* 0x0001940000047ab9 */ /* 0x000fe20000000a00 */
[----:B------:R-:W-:Y:S01]  /*05e0*/  PRMT R0, RZ, 0x7610, R0 ;  /* 0x00007610ff007816 */ /* 0x000fe20000000000 */
[----:B------:R-:W-:Y:S01]  /*05f0*/  IMAD.MOV.U32 R152, RZ, RZ, -0x1 ;  /* 0xffffffffff987424 */ /* 0x000fe200078e00ff */
[----:B------:R-:W-:Y:S01]  /*0600*/  ISETP.GE.U32.AND P0, PT, R16, UR4, PT ;  /* 0x0000000410007c0c */ /* 0x000fe2000bf06070 */
[----:B------:R-:W-:Y:S02]  /*0610*/  IMAD.MOV.U32 R23, RZ, RZ, -0x1 ;  /* 0xffffffffff177424 */ /* 0x000fe400078e00ff */
[----:B------:R-:W-:Y:S01]  /*0620*/  IMAD.MOV.U32 R22, RZ, RZ, -0x1 ;  /* 0xffffffffff167424 */ /* 0x000fe200078e00ff */
[----:B------:R-:W-:-:S13]  /*0630*/  ISETP.GE.U32.AND.EX P0, PT, R17, UR5, PT, P0 ;  /* 0x0000000511007c0c */ /* 0x000fda000bf06100 */
[----:B------:R-:W-:Y:S05]  /*0640*/  @P0 BRA `(.L_x_4) ;  /* 0x0000000400580947 */ /* 0x000fea0003800000 */
[----:B------:R-:W0:Y:S01]  /*0650*/  LDC.64 R14, c[0x0][0x628] ;  /* 0x00018a00ff0e7b82 */ /* 0x000e220000000a00 */
[----:B------:R-:W-:Y:S02]  /*0660*/  IMAD.MOV.U32 R6, RZ, RZ, R16 ;  /* 0x000000ffff067224 */ /* 0x000fe400078e0010 */
[----:B------:R-:W-:-:S05]  /*0670*/  IMAD.MOV.U32 R7, RZ, RZ, R17 ;  /* 0x000000ffff077224 */ /* 0x000fca00078e0011 */
[----:B------:R-:W1:Y:S08]  /*0680*/  LDC R0, c[0x0][0x630] ;  /* 0x00018c00ff007b82 */ /* 0x000e700000000800 */
[----:B------:R-:W2:Y:S01]  /*0690*/  LDC.64 R20, c[0x0][0x620] ;  /* 0x00018800ff147b82 */ /* 0x000ea20000000a00 */
[----:B0-----:R-:W-:-:S04]  /*06a0*/  ISETP.NE.U32.AND P0, PT, R14, RZ, PT ;  /* 0x000000ff0e00720c */ /* 0x001fc80003f05070 */
[----:B------:R-:W-:-:S13]  /*06b0*/  ISETP.NE.AND.EX P0, PT, R15, RZ, PT, P0 ;  /* 0x000000ff0f00720c */ /* 0x000fda0003f05300 */
[----:B-12---:R-:W-:Y:S05]  /*06c0*/  @!P0 BRA `(.L_x_5) ;  /* 0x0000000000288947 */ /* 0x006fea0003800000 */
[----:B------:R-:W0:Y:S02]  /*06d0*/  LDC R11, c[0x0][0x634] ;  /* 0x00018d00ff0b7b82 */ /* 0x000e240000000800 */
[----:B0-----:R-:W-:-:S05]  /*06e0*/  IADD3 R11, P0, R16, R11, RZ ;  /* 0x0000000b100b7210 */ /* 0x001fca0007f1e0ff */
[----:B------:R-:W-:-:S04]  /*06f0*/  IMAD.X R13, RZ, RZ, R17, P0 ;  /* 0x000000ffff0d7224 */ /* 0x000fc800000e0611 */
[----:B------:R-:W-:-:S04]  /*0700*/  IMAD.WIDE.U32 R6, R13, R14, RZ ;  /* 0x0000000e0d067225 */ /* 0x000fc800078e00ff */
[----:B------:R-:W-:-:S04]  /*0710*/  IMAD.WIDE.U32 R8, P0, R11, R15, R6 ;  /* 0x0000000f0b087225 */ /* 0x000fc80007800006 */
[----:B------:R-:W-:-:S04]  /*0720*/  IMAD.WIDE.U32 R6, R11, R14, RZ ;  /* 0x0000000e0b067225 */ /* 0x000fc800078e00ff */
[----:B------:R-:W-:Y:S01]  /*0730*/  IMAD.X R11, RZ, RZ, RZ, P0 ;  /* 0x000000ffff0b7224 */ /* 0x000fe200000e06ff */
[----:B------:R-:W-:Y:S01]  /*0740*/  IADD3 RZ, P0, R7, R8, RZ ;  /* 0x0000000807ff7210 */ /* 0x000fe20007f1e0ff */
[----:B------:R-:W-:-:S04]  /*0750*/  IMAD.MOV.U32 R10, RZ, RZ, R9 ;  /* 0x000000ffff0a7224 */ /* 0x000fc800078e0009 */
[----:B------:R-:W-:-:S08]  /*0760*/  IMAD.WIDE.U32.X R6, R13, R15, R10, P0 ;  /* 0x0000000f0d067225 */ /* 0x000fd000000e040a */
.L_x_5:
[-CC-:B------:R-:W-:Y:S01]  /*0770*/  SHF.R.U64 R25, R6, R0.reuse, R7.reuse ;  /* 0x0000000006197219 */ /* 0x180fe20000001207 */
[----:B------:R-:W0:Y:S01]  /*0780*/  LDC R10, c[0x0][0x618] ;  /* 0x00018600ff0a7b82 */ /* 0x000e220000000800 */
[----:B------:R-:W-:Y:S01]  /*0790*/  SHF.R.U32.HI R5, RZ, R0, R7 ;  /* 0x00000000ff057219 */ /* 0x000fe20000011607 */
[----:B------:R-:W-:Y:S01]  /*07a0*/  ULDC UR4, c[0x0][0x150] ;  /* 0x0000540000047ab9 */ /* 0x000fe20000000800 */
[----:B------:R-:W-:Y:S02]  /*07b0*/  IADD3 R9, P0, RZ, -R25, RZ ;  /* 0x80000019ff097210 */ /* 0x000fe40007f1e0ff */
[----:B------:R-:W-:-:S03]  /*07c0*/  I2FP.F32.U32 R0, R4 ;  /* 0x0000000400007245 */ /* 0x000fc60000201000 */
[----:B------:R-:W1:Y:S01]  /*07d0*/  LDC.64 R26, c[0x0][0x640] ;  /* 0x00019000ff1a7b82 */ /* 0x000e620000000a00 */
[----:B------:R-:W-:Y:S02]  /*07e0*/  IMAD.X R11, RZ, RZ, ~R5, P0 ;  /* 0x000000ffff0b7224 */ /* 0x000fe400000e0e05 */
[----:B------:R-:W-:Y:S01]  /*07f0*/  FMUL R0, R0, UR4 ;  /* 0x0000000400007c20 */ /* 0x000fe20008400000 */
[----:B------:R-:W-:Y:S01]  /*0800*/  IMAD.WIDE.U32 R6, R9, R20, R16 ;  /* 0x0000001409067225 */ /* 0x000fe200078e0010 */
[----:B------:R-:W-:-:S03]  /*0810*/  ULDC UR4, c[0x0][0x154] ;  /* 0x0000550000047ab9 */ /* 0x000fc60000000800 */
[----:B------:R-:W-:Y:S01]  /*0820*/  IMAD R8, R11, R20, RZ ;  /* 0x000000140b087224 */ /* 0x000fe200078e02ff */
[----:B------:R-:W2:Y:S01]  /*0830*/  LDC R5, c[0x0][0x144] ;  /* 0x00005100ff057b82 */ /* 0x000ea20000000800 */
[----:B------:R-:W3:Y:S02]  /*0840*/  F2I.U32.TRUNC.NTZ R0, R0 ;  /* 0x0000000000007305 */ /* 0x000ee4000020f000 */
[----:B------:R-:W-:-:S04]  /*0850*/  IMAD R9, R9, R21, R8 ;  /* 0x0000001509097224 */ /* 0x000fc800078e0208 */
[----:B------:R-:W-:Y:S01]  /*0860*/  IMAD.IADD R7, R7, 0x1, R9 ;  /* 0x0000000107077824 */ /* 0x000fe200078e0209 */
[----:B------:R-:W4:Y:S01]  /*0870*/  LDC R12, c[0x0][0x608] ;  /* 0x00018200ff0c7b82 */ /* 0x000f220000000800 */
[----:B------:R-:W-:-:S03]  /*0880*/  IMAD.MOV.U32 R9, RZ, RZ, -0x1 ;  /* 0xffffffffff097424 */ /* 0x000fc600078e00ff */
[-CC-:B0-----:R-:W-:Y:S02]  /*0890*/  SHF.R.U64 R20, R6, R10.reuse, R7.reuse ;  /* 0x0000000a06147219 */ /* 0x181fe40000001207 */
[----:B------:R-:W-:Y:S02]  /*08a0*/  I2FP.F32.U32 R6, R3 ;  /* 0x0000000300067245 */ /* 0x000fe40000201000 */
[----:B------:R-:W0:Y:S01]  /*08b0*/  LDC R24, c[0x0][0x658] ;  /* 0x00019600ff187b82 */ /* 0x000e220000000800 */
[----:B-1----:R-:W-:Y:S01]  /*08c0*/  ISETP.NE.U32.AND P0, PT, R26, RZ, PT ;  /* 0x000000ff1a00720c */ /* 0x002fe20003f05070 */
[----:B---3--:R-:W-:Y:S01]  /*08d0*/  IMAD.MOV R8, RZ, RZ, -R0 ;  /* 0x000000ffff087224 */ /* 0x008fe200078e0a00 */
[----:B------:R-:W-:Y:S01]  /*08e0*/  SHF.R.U32.HI R7, RZ, R10, R7 ;  /* 0x0000000aff077219 */ /* 0x000fe20000011607 */
[----:B------:R-:W-:Y:S01]  /*08f0*/  FMUL R6, R6, UR4 ;  /* 0x0000000406067c20 */ /* 0x000fe20008400000 */
[----:B------:R-:W-:-:S03]  /*0900*/  ISETP.NE.AND.EX P0, PT, R27, RZ, PT, P0 ;  /* 0x000000ff1b00720c */ /* 0x000fc60003f05300 */
[----:B------:R-:W1:Y:S01]  /*0910*/  LDC R14, c[0x0][0x148] ;  /* 0x00005200ff0e7b82 */ /* 0x000e620000000800 */
[----:B--2---:R-:W-:-:S07]  /*0920*/  IMAD R0, R5, R8, R4 ;  /* 0x0000000805007224 */ /* 0x004fce00078e0204 */
[----:B------:R-:W2:Y:S01]  /*0930*/  LDC R22, c[0x0][0x600] ;  /* 0x00018000ff167b82 */ /* 0x000ea20000000800 */
[-CC-:B----4-:R-:W-:Y:S02]  /*0940*/  SHF.R.U64 R28, R20, R12.reuse, R7.reuse ;  /* 0x0000000c141c7219 */ /* 0x190fe40000001207 */
[----:B------:R-:W-:Y:S01]  /*0950*/  SHF.R.U32.HI R5, RZ, R12, R7 ;  /* 0x0000000cff057219 */ /* 0x000fe20000011607 */
[----:B------:R-:W-:Y:S01]  /*0960*/  IMAD.MOV.U32 R7, RZ, RZ, 0x1 ;  /* 0x00000001ff077424 */ /* 0x000fe200078e00ff */
[----:B------:R3:W4:Y:S03]  /*0970*/  F2I.U32.TRUNC.NTZ R12, R6 ;  /* 0x00000006000c7305 */ /* 0x000726000020f000 */
[----:B------:R-:W1:Y:S01]  /*0980*/  LDC R15, c[0x0][0x648] ;  /* 0x00019200ff0f7b82 */ /* 0x000e620000000800 */
[-C--:B0-----:R-:W-:Y:S02]  /*0990*/  SHF.L.U32 R4, R9, R24.reuse, RZ ;  /* 0x0000001809047219 */ /* 0x081fe400000006ff */
[----:B------:R-:W-:-:S02]  /*09a0*/  SHF.R.U64 R30, R28, R24, R5 ;  /* 0x000000181c1e7219 */ /* 0x000fc40000001205 */
[----:B------:R-:W-:Y:S02]  /*09b0*/  LOP3.LUT R11, RZ, R4, RZ, 0x33, !PT ;  /* 0x00000004ff0b7212 */ /* 0x000fe400078e33ff */
[-C--:B------:R-:W-:Y:S01]  /*09c0*/  SHF.R.U32.HI R5, RZ, R24.reuse, R5 ;  /* 0x00000018ff057219 */ /* 0x080fe20000011605 */
[----:B------:R-:W0:Y:S01]  /*09d0*/  LDC R21, c[0x0][0x638] ;  /* 0x00018e00ff157b82 */ /* 0x000e220000000800 */
[----:B------:R-:W-:Y:S01]  /*09e0*/  SHF.L.U32 R10, R7, R24, RZ ;  /* 0x00000018070a7219 */ /* 0x000fe200000006ff */
[----:B------:R-:W-:-:S06]  /*09f0*/  IMAD.MOV.U32 R4, RZ, RZ, R30 ;  /* 0x000000ffff047224 */ /* 0x000fcc00078e001e */
[----:B------:R-:W0:Y:S01]  /*0a00*/  LDC R152, c[0x0][0x610] ;  /* 0x00018400ff987b82 */ /* 0x000e220000000800 */
[----:B---34-:R-:W-:Y:S05]  /*0a10*/  @!P0 BRA `(.L_x_6) ;  /* 0x0000000000288947 */ /* 0x018fea0003800000 */
[----:B------:R-:W3:Y:S02]  /*0a20*/  LDC R9, c[0x0][0x64c] ;  /* 0x00019300ff097b82 */ /* 0x000ee40000000800 */
[----:B---3--:R-:W-:-:S05]  /*0a30*/  IADD3 R9, P0, R30, R9, RZ ;  /* 0x000000091e097210 */ /* 0x008fca0007f1e0ff */
        /* <DEDUP_REMOVED lines=8> */
.L_x_6:
[----:B-1----:R-:W-:Y:S01]  /*0ac0*/  SHF.R.U64 R4, R4, R15, R5 ;  /* 0x0000000f04047219 */ /* 0x002fe20000001205 */
[----:B--2---:R-:W-:Y:S01]  /*0ad0*/  VIADD R5, R22, 0xffffffff ;  /* 0xffffffff16057836 */ /* 0x004fe20000000000 */
[----:B------:R-:W-:Y:S01]  /*0ae0*/  LOP3.LUT R11, R28, R11, RZ, 0xc0, !PT ;  /* 0x0000000b1c0b7212 */ /* 0x000fe200078ec0ff */
[----:B------:R-:W-:Y:S02]  /*0af0*/  IMAD.MOV R12, RZ, RZ, -R12 ;  /* 0x000000ffff0c7224 */ /* 0x000fe400078e0a0c */
[----:B------:R-:W-:Y:S01]  /*0b00*/  IMAD.MOV R6, RZ, RZ, -R4 ;  /* 0x000000ffff067224 */ /* 0x000fe200078e0a04 */
[----:B------:R-:W-:Y:S01]  /*0b10*/  LOP3.LUT R5, R20, R5, RZ, 0xc0, !PT ;  /* 0x0000000514057212 */ /* 0x000fe200078ec0ff */
[----:B------:R-:W-:Y:S02]  /*0b20*/  @P3 IMAD R0, R14, R12, R3 ;  /* 0x0000000c0e003224 */ /* 0x000fe400078e0203 */
[----:B------:R-:W-:Y:S02]  /*0b30*/  IMAD R11, R10, R4, R11 ;  /* 0x000000040a0b7224 */ /* 0x000fe400078e020b */
[----:B0-----:R-:W-:-:S02]  /*0b40*/  IMAD R3, R6, R21, R30 ;  /* 0x0000001506037224 */ /* 0x001fc400078e021e */
[----:B------:R-:W-:Y:S02]  /*0b50*/  IMAD R152, R11, R152, R0 ;  /* 0x000000980b987224 */ /* 0x000fe400078e0200 */
[----:B------:R-:W-:Y:S02]  /*0b60*/  IMAD R3, R3, R22, R5 ;  /* 0x0000001603037224 */ /* 0x000fe400078e0205 */
[----:B------:R-:W-:Y:S02]  /*0b70*/  IMAD.MOV.U32 R0, RZ, RZ, 0x1 ;  /* 0x00000001ff007424 */ /* 0x000fe400078e00ff */
[----:B------:R-:W-:Y:S01]  /*0b80*/  IMAD.MOV.U32 R22, RZ, RZ, R25 ;  /* 0x000000ffff167224 */ /* 0x000fe200078e0019 */
[----:B------:R-:W-:Y:S02]  /*0b90*/  SEL R23, R3, R152, !P3 ;  /* 0x0000009803177207 */ /* 0x000fe40005800000 */
[----:B------:R-:W-:-:S07]  /*0ba0*/  SEL R152, R152, R3, !P3 ;  /* 0x0000000398987207 */ /* 0x000fce0005800000 */
.L_x_4:
[----:B------:R-:W-:-:S08]  /*0bb0*/  NOP ;  /* 0x0000000000007918 */ /* 0x000fd00000000000 */
[----:B------:R-:W0:Y:S02]  /*0bc0*/  USETMAXREG.TRY_ALLOC.CTAPOOL UP0, 0xe8 ;  /* 0x000000e8000079c8 */ /* 0x000e240008000600 */
[----:B0-----:R-:W-:-:S13]  /*0bd0*/  PLOP3.LUT P0, PT, PT, PT, UP0, 0x80, 0x0 ;  /* 0x000000000000781c */ /* 0x001fda0003f0f008 */
[----:B------:R-:W-:Y:S05]  /*0be0*/  @!P0 BRA `(.L_x_4) ;  /* 0xfffffffc00f08947 */ /* 0x000fea000383ffff */
[----:B------:R-:W-:Y:S01]  /*0bf0*/  ULDC.64 UR4, c[0x0][0x598] ;  /* 0x0001660000047ab9 */ /* 0x000fe20000000a00 */
[----:B------:R-:W-:Y:S01]  /*0c00*/  ULDC.64 UR36, c[0x0][0x208] ;  /* 0x0000820000247ab9 */ /* 0x000fe20000000a00 */
[----:B------:R-:W-:-:S04]  /*0c10*/  ISETP.NE.U32.AND P0, PT, RZ, UR4, PT ;  /* 0x00000004ff007c0c */ /* 0x000fc8000bf05070 */
[----:B------:R-:W-:-:S13]  /*0c20*/  ISETP.NE.AND.EX P0, PT, RZ, UR5, PT, P0 ;  /* 0x00000005ff007c0c */ /* 0x000fda000bf05300 */
[----:B------:R-:W-:Y:S05]  /*0c30*/  @!P0 BRA `(.L_x_7) ;  /* 0x00000000001c8947 */ /* 0x000fea0003800000 */
[----:B------:R-:W0:Y:S02]  /*0c40*/  LDC.64 R4, c[0x0][0x598] ;  /* 0x00016600ff047b82 */ /* 0x000e240000000a00 */
[----:B0-----:R-:W2:Y:S02]  /*0c50*/  LDG.E.64 R4, desc[UR36][R4.64] ;  /* 0x0000002404047981 */ /* 0x001ea4000c1e1b00 */
[----:B--2---:R-:W-:-:S04]  /*0c60*/  ISETP.NE.U32.AND P0, PT, R4, RZ, PT ;  /* 0x000000ff0400720c */ /* 0x004fc80003f05070 */
[----:B------:R-:W-:-:S13]  /*0c70*/  ISETP.NE.AND.EX P0, PT, R5, RZ, PT, P0 ;  /* 0x000000ff0500720c */ /* 0x000fda0003f05300 */
[----:B------:R-:W-:Y:S05]  /*0c80*/  @!P0 BRA `(.L_x_7) ;  /* 0x0000000000088947 */ /* 0x000fea0003800000 */
[----:B------:R0:W5:Y:S01]  /*0c90*/  LD.E R153, desc[UR36][R4.64] ;  /* 0x0000002404997980 */ /* 0x000162000c101900 */
[----:B------:R-:W-:Y:S05]  /*0ca0*/  BRA `(.L_x_8) ;  /* 0x0000000000247947 */ /* 0x000fea0003800000 */
.L_x_7:
[----:B------:R-:W-:Y:S02]  /*0cb0*/  ULDC.64 UR4, c[0x0][0x588] ;  /* 0x0001620000047ab9 */ /* 0x000fe40000000a00 */
[----:B------:R-:W-:-:S04]  /*0cc0*/  ISETP.NE.U32.AND P0, PT, RZ, UR4, PT ;  /* 0x00000004ff007c0c */ /* 0x000fc8000bf05070 */
[----:B------:R-:W-:-:S13]  /*0cd0*/  ISETP.NE.AND.EX P0, PT, RZ, UR5, PT, P0 ;  /* 0x00000005ff007c0c */ /* 0x000fda000bf05300 */
[----:B------:R-:W-:Y:S05]  /*0ce0*/  @!P0 BRA `(.L_x_9) ;  /* 0x00000000000c8947 */ /* 0x000fea0003800000 */
[----:B------:R-:W0:Y:S02]  /*0cf0*/  LDC.64 R4, c[0x0][0x588] ;  /* 0x00016200ff047b82 */ /* 0x000e240000000a00 */
[----:B0-----:R1:W5:Y:S01]  /*0d00*/  LDG.E R153, desc[UR36][R4.64] ;  /* 0x0000002404997981 */ /* 0x001362000c1e1900 */
[----:B------:R-:W-:Y:S05]  /*0d10*/  BRA `(.L_x_8) ;  /* 0x0000000000087947 */ /* 0x000fea0003800000 */
.L_x_9:
[----:B------:R-:W-:Y:S02]  /*0d20*/  ULDC UR4, c[0x0][0x580] ;  /* 0x0001600000047ab9 */ /* 0x000fe40000000800 */
[----:B------:R-:W-:-:S07]  /*0d30*/  IMAD.U32 R153, RZ, RZ, UR4 ;  /* 0x00000004ff997e24 */ /* 0x000fce000f8e00ff */
.L_x_8:
[----:B------:R-:W-:Y:S02]  /*0d40*/  ULDC.64 UR4, c[0x0][0x5a0] ;  /* 0x0001680000047ab9 */ /* 0x000fe40000000a00 */
[----:B------:R-:W-:-:S04]  /*0d50*/  ISETP.NE.U32.AND P0, PT, RZ, UR4, PT ;  /* 0x00000004ff007c0c */ /* 0x000fc8000bf05070 */
[----:B------:R-:W-:-:S13]  /*0d60*/  ISETP.NE.AND.EX P0, PT, RZ, UR5, PT, P0 ;  /* 0x00000005ff007c0c */ /* 0x000fda000bf05300 */
[----:B------:R-:W-:Y:S05]  /*0d70*/  @!P0 BRA `(.L_x_10) ;  /* 0x00000000001c8947 */ /* 0x000fea0003800000 */
[----:B01----:R-:W0:Y:S02]  /*0d80*/  LDC.64 R4, c[0x0][0x5a0] ;  /* 0x00016800ff047b82 */ /* 0x003e240000000a00 */
[----:B0-----:R-:W2:Y:S02]  /*0d90*/  LDG.E.64 R4, desc[UR36][R4.64] ;  /* 0x0000002404047981 */ /* 0x001ea4000c1e1b00 */
[----:B--2---:R-:W-:-:S04]  /*0da0*/  ISETP.NE.U32.AND P0, PT, R4, RZ, PT ;  /* 0x000000ff0400720c */ /* 0x004fc80003f05070 */
[----:B------:R-:W-:-:S13]  /*0db0*/  ISETP.NE.AND.EX P0, PT, R5, RZ, PT, P0 ;  /* 0x000000ff0500720c */ /* 0x000fda0003f05300 */
[----:B------:R-:W-:Y:S05]  /*0dc0*/  @!P0 BRA `(.L_x_10) ;  /* 0x0000000000088947 */ /* 0x000fea0003800000 */
[----:B------:R0:W5:Y:S01]  /*0dd0*/  LD.E R154, desc[UR36][R4.64] ;  /* 0x00000024049a7980 */ /* 0x000162000c101900 */
[----:B------:R-:W-:Y:S05]  /*0de0*/  BRA `(.L_x_11) ;  /* 0x0000000000247947 */ /* 0x000fea0003800000 */
.L_x_10:
[----:B------:R-:W-:Y:S02]  /*0df0*/  ULDC.64 UR4, c[0x0][0x590] ;  /* 0x0001640000047ab9 */ /* 0x000fe40000000a00 */
[----:B------:R-:W-:-:S04]  /*0e00*/  ISETP.NE.U32.AND P0, PT, RZ, UR4, PT ;  /* 0x00000004ff007c0c */ /* 0x000fc8000bf05070 */
[----:B------:R-:W-:-:S13]  /*0e10*/  ISETP.NE.AND.EX P0, PT, RZ, UR5, PT, P0 ;  /* 0x00000005ff007c0c */ /* 0x000fda000bf05300 */
[----:B------:R-:W-:Y:S05]  /*0e20*/  @!P0 BRA `(.L_x_12) ;  /* 0x00000000000c8947 */ /* 0x000fea0003800000 */
[----:B------:R-:W2:Y:S02]  /*0e30*/  LDC.64 R154, c[0x0][0x590] ;  /* 0x00016400ff9a7b82 */ /* 0x000ea40000000a00 */
[----:B--2---:R2:W5:Y:S01]  /*0e40*/  LDG.E R154, desc[UR36][R154.64] ;  /* 0x000000249a9a7981 */ /* 0x004562000c1e1900 */
[----:B------:R-:W-:Y:S05]  /*0e50*/  BRA `(.L_x_11) ;  /* 0x0000000000087947 */ /* 0x000fea0003800000 */
.L_x_12:
[----:B------:R-:W-:Y:S02]  /*0e60*/  ULDC UR4, c[0x0][0x584] ;  /* 0x0001610000047ab9 */ /* 0x000fe40000000800 */
[----:B------:R-:W-:-:S07]  /*0e70*/  IMAD.U32 R154, RZ, RZ, UR4 ;  /* 0x00000004ff9a7e24 */ /* 0x000fce000f8e00ff */
.L_x_11:
[----:B------:R-:W-:-:S13]  /*0e80*/  LOP3.LUT P0, RZ, R0, 0xff, RZ, 0xc0, !PT ;  /* 0x000000ff00ff7812 */ /* 0x000fda000780c0ff */
[----:B------:R-:W-:Y:S05]  /*0e90*/  @!P0 EXIT ;  /* 0x000000000000894d */ /* 0x000fea0003800000 */
[----:B------:R-:W-:Y:S01]  /*0ea0*/  ULDC UR4, c[0x0][0x28c] ;  /* 0x0000a30000047ab9 */ /* 0x000fe20000000800 */
[----:B------:R-:W-:Y:S01]  /*0eb0*/  ULDC.64 UR6, c[0x0][0x5c8] ;  /* 0x0001720000067ab9 */ /* 0x000fe20000000a00 */
[----:B------:R-:W-:Y:S02]  /*0ec0*/  UIADD3 UR4, UR4, 0x7f, URZ ;  /* 0x0000007f04047890 */ /* 0x000fe4000fffe03f */
[----:B------:R-:W-:Y:S02]  /*0ed0*/  USHF.L.U64.HI UR40, UR6, 0x7, UR7 ;  /* 0x0000000706287899 */ /* 0x000fe40008010207 */
[----:B------:R-:W-:Y:S02]  /*0ee0*/  USHF.R.S32.HI UR5, URZ, 0x1f, UR4 ;  /* 0x0000001f3f057899 */ /* 0x000fe40008011404 */
[----:B------:R-:W-:Y:S02]  /*0ef0*/  USHF.L.U32 UR41, UR6, 0x7, URZ ;  /* 0x0000000706297899 */ /* 0x000fe4000800063f */
[----:B------:R-:W-:-:S02]  /*0f00*/  ULEA.HI UR5, UR5, UR4, URZ, 0x7 ;  /* 0x0000000405057291 */ /* 0x000fc4000f8f383f */
[----:B------:R-:W-:Y:S02]  /*0f10*/  USHF.L.U64.HI UR42, UR6, 0x3, UR7 ;  /* 0x00000003062a7899 */ /* 0x000fe40008010207 */
[----:B------:R-:W-:Y:S02]  /*0f20*/  USHF.L.U32 UR43, UR6, 0x3, URZ ;  /* 0x00000003062b7899 */ /* 0x000fe4000800063f */
[----:B------:R-:W-:Y:S02]  /*0f30*/  USHF.L.U64.HI UR44, UR6, 0x8, UR7 ;  /* 0x00000008062c7899 */ /* 0x000fe40008010207 */
[----:B------:R-:W-:Y:S02]  /*0f40*/  USHF.L.U32 UR45, UR6, 0x8, URZ ;  /* 0x00000008062d7899 */ /* 0x000fe4000800063f */
[----:B------:R-:W-:Y:S01]  /*0f50*/  USHF.R.S32.HI UR46, URZ, 0x7, UR5 ;  /* 0x000000073f2e7899 */ /* 0x000fe20008011405 */
[----:B------:R-:W-:Y:S01]  /*0f60*/  UMOV UR38, URZ ;  /* 0x0000003f00267c82 */ /* 0x000fe20008000000 */
[----:B------:R-:W-:-:S10]  /*0f70*/  UMOV UR39, URZ ;  /* 0x0000003f00277c82 */ /* 0x000fd40008000000 */
.L_x_48:
[----:B------:R-:W-:Y:S01]  /*0f80*/  LOP3.LUT R0, R18, 0x80, RZ, 0xc0, !PT ;  /* 0x0000008012007812 */ /* 0x000fe200078ec0ff */
[----:B------:R-:W3:Y:S01]  /*0f90*/  S2UR UR7, SR_CgaCtaId ;  /* 0x00000000000779c3 */ /* 0x000ee20000008800 */
[----:B------:R-:W-:Y:S02]  /*0fa0*/  UMOV UR6, 0x400 ;  /* 0x0000040000067882 */ /* 0x000fe40000000000 */
[----:B------:R-:W-:-:S06]  /*0fb0*/  SHF.R.U32.HI R0, RZ, 0x7, R0 ;  /* 0x00000007ff007819 */ /* 0x000fcc0000011600 */
[----:B------:R-:W4:Y:S01]  /*0fc0*/  SHFL.IDX PT, R0, R0, RZ, 0x1f ;  /* 0x00001fff00007589 */ /* 0x000f2200000e0000 */
[----:B---3--:R-:W-:Y:S01]  /*0fd0*/  ULEA UR6, UR7, UR6, 0x18 ;  /* 0x0000000607067291 */ /* 0x008fe2000f8ec03f */
[----:B----4-:R-:W-:-:S13]  /*0fe0*/  R2UR UR4, R0 ;  /* 0x00000000000472ca */ /* 0x010fda00000e0000 */
[----:B------:R-:W-:-:S04]  /*0ff0*/  ULEA.HI UR5, UR4, UR4, URZ, 0x1 ;  /* 0x0000000404057291 */ /* 0x000fc8000f8f083f */
[----:B------:R-:W-:-:S04]  /*1000*/  ULOP3.LUT UR5, UR5, 0x7fffe, URZ, 0xc0, !UPT ;  /* 0x0007fffe05057892 */ /* 0x000fc8000f8ec03f */
[----:B------:R-:W-:-:S03]  /*1010*/  UIADD3 UR5, UR4, -UR5, URZ ;  /* 0x8000000504057290 */ /* 0x000fc6000fffe03f */
[----:B------:R-:W-:Y:S01]  /*1020*/  ULDC UR4, c[0x0][0x28c] ;  /* 0x0000a30000047ab9 */ /* 0x000fe20000000800 */
[----:B------:R-:W-:Y:S01]  /*1030*/  ULEA UR5, UR5, UR6, 0xd ;  /* 0x0000000605057291 */ /* 0x000fe2000f8e683f */
[----:B------:R-:W-:-:S03]  /*1040*/  ISETP.LT.AND P0, PT, RZ, UR4, PT ;  /* 0x00000004ff007c0c */ /* 0x000fc6000bf01270 */
[----:B------:R-:W-:-:S04]  /*1050*/  UIADD3 UR5, UR5, 0x100, URZ ;  /* 0x0000010005057890 */ /* 0x000fc8000fffe03f */
[----:B------:R-:W-:-:S04]  /*1060*/  USHF.R.U32.HI UR5, URZ, 0x4, UR5 ;  /* 0x000000043f057899 */ /* 0x000fc80008011605 */
[----:B------:R-:W-:Y:S02]  /*1070*/  ULOP3.LUT UR47, UR5, 0x3fff, URZ, 0xc0, !UPT ;  /* 0x00003fff052f7892 */ /* 0x000fe4000f8ec03f */
[----:B012---:R-:W-:Y:S10]  /*1080*/  @P0 BRA `(.L_x_13) ;  /* 0x0000000000400947 */ /* 0x007ff40003800000 */
[----:B------:R-:W-:Y:S01]  /*1090*/  MOV R0, 0x0 ;  /* 0x0000000000007802 */ /* 0x000fe20000000f00 */
[----:B------:R-:W-:Y:S01]  /*10a0*/  ULDC.64 UR4, c[0x4][0x68] ;  /* 0x01001a0000047ab9 */ /* 0x000fe20000000a00 */
[----:B------:R-:W-:Y:S01]  /*10b0*/  ULDC.64 UR6, c[0x4][0x8] ;  /* 0x0100020000067ab9 */ /* 0x000fe20000000a00 */
[----:B01----:R-:W-:Y:S01]  /*10c0*/  IMAD.U32 R4, RZ, RZ, UR4 ;  /* 0x00000004ff047e24 */ /* 0x003fe2000f8e00ff */
[----:B------:R0:W1:Y:S01]  /*10d0*/  LDC.64 R14, c[0x4][R0] ;  /* 0x01000000000e7b82 */ /* 0x0000620000000a00 */
[----:B------:R-:W-:Y:S01]  /*10e0*/  IMAD.U32 R5, RZ, RZ, UR5 ;  /* 0x00000005ff057e24 */ /* 0x000fe2000f8e00ff */
[----:B------:R-:W-:Y:S01]  /*10f0*/  ULDC.64 UR4, c[0x4][0x70] ;  /* 0x01001c0000047ab9 */ /* 0x000fe20000000a00 */
[----:B------:R-:W-:Y:S02]  /*1100*/  IMAD.U32 R10, RZ, RZ, UR6 ;  /* 0x00000006ff0a7e24 */ /* 0x000fe4000f8e00ff */
[----:B------:R-:W-:Y:S02]  /*1110*/  IMAD.U32 R6, RZ, RZ, UR4 ;  /* 0x00000004ff067e24 */ /* 0x000fe4000f8e00ff */
[----:B------:R-:W-:-:S02]  /*1120*/  IMAD.U32 R7, RZ, RZ, UR5 ;  /* 0x00000005ff077e24 */ /* 0x000fc4000f8e00ff */
[----:B------:R-:W-:Y:S02]  /*1130*/  IMAD.U32 R11, RZ, RZ, UR7 ;  /* 0x00000007ff0b7e24 */ /* 0x000fe4000f8e00ff */
[----:B------:R-:W-:Y:S02]  /*1140*/  IMAD.MOV.U32 R8, RZ, RZ, 0x1e1 ;  /* 0x000001e1ff087424 */ /* 0x000fe400078e00ff */
[----:B------:R-:W-:Y:S02]  /*1150*/  IMAD.MOV.U32 R12, RZ, RZ, 0x1 ;  /* 0x00000001ff0c7424 */ /* 0x000fe400078e00ff */
[----:B0-----:R-:W-:-:S07]  /*1160*/  IMAD.MOV.U32 R13, RZ, RZ, RZ ;  /* 0x000000ffff0d7224 */ /* 0x001fce00078e00ff */
[----:B------:R-:W-:-:S07]  /*1170*/  LEPC R20, `(.L_x_13) ;  /* 0x000000001014794e */ /* 0x000fce0000000000 */
[----:B-12--5:R-:W-:Y:S05]  /*1180*/  CALL.ABS.NOINC R14 ;  /* 0x000000000e007343 */ /* 0x026fea0003c00000 */
.L_x_13:
[----:B------:R-:W-:-:S04]  /*1190*/  LOP3.LUT R0, R19, 0x1, RZ, 0xfc, !PT ;  /* 0x0000000113007812 */ /* 0x000fc800078efcff */
[----:B------:R-:W-:-:S13]  /*11a0*/  ISETP.NE.AND P0, PT, R0, 0x3, PT ;  /* 0x000000030000780c */ /* 0x000fda0003f05270 */
[----:B------:R-:W-:Y:S05]  /*11b0*/  @!P0 BRA `(.L_x_14) ;  /* 0x0000000000048947 */ /* 0x000fea0003800000 */
[----:B------:R-:W-:Y:S01]  /*11c0*/  BPT.TRAP 0x1 ;  /* 0x000000040000795c */ /* 0x000fe20000300000 */
.L_x_14:
[----:B------:R-:W3:Y:S01]  /*11d0*/  S2UR UR5, SR_CgaCtaId ;  /* 0x00000000000579c3 */ /* 0x000ee20000008800 */
[----:B------:R-:W-:Y:S01]  /*11e0*/  UMOV UR4, 0x400 ;  /* 0x0000040000047882 */ /* 0x000fe20000000000 */
[----:B------:R-:W-:Y:S02]  /*11f0*/  IMAD.U32 R0, RZ, RZ, UR38 ;  /* 0x00000026ff007e24 */ /* 0x000fe4000f8e00ff */
[----:B------:R-:W-:-:S03]  /*1200*/  IMAD.U32 R3, RZ, RZ, UR39 ;  /* 0x00000027ff037e24 */ /* 0x000fc6000f8e00ff */
[----:B------:R-:W-:Y:S01]  /*1210*/  SHF.L.U32 R0, R0, 0x1f, RZ ;  /* 0x0000001f00007819 */ /* 0x000fe200000006ff */
[----:B---3--:R-:W-:-:S06]  /*1220*/  ULEA UR4, UR5, UR4, 0x18 ;  /* 0x0000000405047291 */ /* 0x008fcc000f8ec03f */
[----:B------:R-:W-:-:S04]  /*1230*/  IMAD.U32 R6, RZ, RZ, UR4 ;  /* 0x00000004ff067e24 */ /* 0x000fc8000f8e00ff */
[----:B------:R-:W-:-:S04]  /*1240*/  IMAD R3, R3, 0x8, R6 ;  /* 0x0000000803037824 */ /* 0x000fc800078e0206 */
[----:B------:R3:W4:Y:S01]  /*1250*/  SYNCS.PHASECHK.TRANS64.TRYWAIT P1, [R3+URZ], R0 ;  /* 0x00000000030075a7 */ /* 0x000722000802017f */
[----:B------:R-:W-:Y:S05]  /*1260*/  @!P0 BRA `(.L_x_15) ;  /* 0x0000000000048947 */ /* 0x000fea0003800000 */
[----:B------:R-:W-:Y:S01]  /*1270*/  BPT.TRAP 0x1 ;  /* 0x000000040000795c */ /* 0x000fe20000300000 */
.L_x_15:
[----:B----4-:R-:W-:Y:S05]  /*1280*/  @P1 BRA `(.L_x_16) ;  /* 0x0000000000081947 */ /* 0x010fea0003800000 */
[----:B------:R-:W4:Y:S02]  /*1290*/  SYNCS.PHASECHK.TRANS64.TRYWAIT P1, [R3+URZ], R0 ;  /* 0x00000000030075a7 */ /* 0x000f24000802017f */
[----:B----4-:R-:W-:Y:S05]  /*12a0*/  @!P1 BRA `(.L_x_17) ;  /* 0x0000009c00dc9947 */ /* 0x010fea0003800000 */
.L_x_16:
[----:B------:R-:W-:-:S04]  /*12b0*/  UISETP.LT.AND UP0, UPT, UR46, 0x1, UPT ;  /* 0x000000012e00788c */ /* 0x000fc8000bf01270 */
[----:B------:R-:W-:-:S06]  /*12c0*/  USEL UR4, UR46, 0x1, UP0 ;  /* 0x000000012e047887 */ /* 0x000fcc0008000000 */
[----:B---34-:R-:W-:Y:S01]  /*12d0*/  IMAD.U32 R0, RZ, RZ, UR4 ;  /* 0x00000004ff007e24 */ /* 0x018fe2000f8e00ff */
[----:B------:R-:W-:Y:S05]  /*12e0*/  WARPSYNC.ALL ;  /* 0x0000000000007948 */ /* 0x000fea0003800000 */
[----:B------:R-:W-:-:S04]  /*12f0*/  IADD3 R0, -R0, UR46, RZ ;  /* 0x0000002e00007c10 */ /* 0x000fc8000fffe1ff */
[----:B------:R-:W-:Y:S02]  /*1300*/  ISETP.GE.AND P1, PT, R0, 0x1, PT ;  /* 0x000000010000780c */ /* 0x000fe40003f26270 */
[----:B------:R-:W-:Y:S01]  /*1310*/  R2UR UR4, R6 ;  /* 0x00000000060472ca */ /* 0x000fe200000e0000 */
[----:B------:R-:W-:Y:S01]  /*1320*/  WARPGROUP.ARRIVE ;  /* 0x00000000000079c5 */ /* 0x000fe20000000000 */
[----:B------:R-:W-:Y:S01]  /*1330*/  UMOV UR9, 0x40000040 ;  /* 0x4000004000097882 */ /* 0x000fe20000000000 */
[----:B------:R-:W-:-:S10]  /*1340*/  UMOV UR11, 0x40000040 ;  /* 0x40000040000b7882 */ /* 0x000fd40000000000 */
[----:B------:R-:W-:-:S04]  /*1350*/  UIADD3 UR4, UR4, 0x30100, URZ ;  /* 0x0003010004047890 */ /* 0x000fc8000fffe03f */
[----:B------:R-:W-:-:S04]  /*1360*/  USHF.R.U32.HI UR4, URZ, 0x4, UR4 ;  /* 0x000000043f047899 */ /* 0x000fc80008011604 */
[----:B------:R-:W-:Y:S02]  /*1370*/  ULOP3.LUT UR5, UR4, 0x3fff, URZ, 0xc0, !UPT ;  /* 0x00003fff04057892 */ /* 0x000fe4000f8ec03f */
[----:B------:R-:W-:Y:S02]  /*1380*/  ULOP3.LUT UR4, UR47, 0x10000, URZ, 0xfc, !UPT ;  /* 0x000100002f047892 */ /* 0x000fe4000f8efc3f */
[----:B------:R-:W-:Y:S02]  /*1390*/  ULOP3.LUT UR5, UR5, 0x10000, URZ, 0xfc, !UPT ;  /* 0x0001000005057892 */ /* 0x000fe4000f8efc3f */
[----:B------:R-:W-:Y:S02]  /*13a0*/  ULEA UR7, UR39, UR4, 0xc ;  /* 0x0000000427077291 */ /* 0x000fe4000f8e603f */
[----:B------:R-:W-:Y:S02]  /*13b0*/  ULEA UR6, UR39, UR5, 0x9 ;  /* 0x0000000527067291 */ /* 0x000fe4000f8e483f */
[----:B------:R-:W-:-:S02]  /*13c0*/  UIADD3 UR12, UR7, 0x400, URZ ;  /* 0x00000400070c7890 */ /* 0x000fc4000fffe03f */
[----:B------:R-:W-:Y:S02]  /*13d0*/  UIADD3 UR13, UR7, 0x800, URZ ;  /* 0x00000800070d7890 */ /* 0x000fe4000fffe03f */
[----:B------:R-:W-:Y:S01]  /*13e0*/  UMOV UR8, UR7 ;  /* 0x0000000700087c82 */ /* 0x000fe20008000000 */
[----:B------:R-:W-:Y:S01]  /*13f0*/  UMOV UR10, UR6 ;  /* 0x00000006000a7c82 */ /* 0x000fe20008000000 */
[----:B------:R-:W-:Y:S01]  /*1400*/  UIADD3 UR14, UR7, 0xc00, URZ ;  /* 0x00000c00070e7890 */ /* 0x000fe2000fffe03f */
[----:B------:R-:W-:Y:S01]  /*1410*/  IGMMA.64x64x32.S8.S8 R120, gdesc[UR8], RZ, !UPT, gsb0 ;  /* 0x01e00000087879f1 */ /* 0x000fe2000c0410ff */
[----:B------:R-:W-:Y:S01]  /*1420*/  UMOV UR8, UR12 ;  /* 0x0000000c00087c82 */ /* 0x000fe20008000000 */
[----:B------:R-:W-:Y:S01]  /*1430*/  UMOV UR9, 0x40000040 ;  /* 0x4000004000097882 */ /* 0x000fe20000000000 */
[----:B------:R-:W-:Y:S01]  /*1440*/  UIADD3 UR12, UR7, 0x402, URZ ;  /* 0x00000402070c7890 */ /* 0x000fe2000fffe03f */
[----:B------:R-:W-:Y:S02]  /*1450*/  WARPGROUP.DEPBAR.LE gsb0, 0x0 ;  /* 0x00008000000079c5 */ /* 0x000fe40000010000 */
[----:B------:R-:W-:-:S06]  /*1460*/  WARPGROUP.ARRIVE ;  /* 0x00000000000079c5 */ /* 0x000fcc0000000000 */
        /* <DEDUP_REMOVED lines=13> */
[----:B------:R-:W-:Y:S02]  /*1540*/  UIADD3 UR8, UR7, 0x2, URZ ;  /* 0x0000000207087890 */ /* 0x000fe4000fffe03f */
[----:B------:R-:W-:Y:S01]  /*1550*/  UIADD3 UR10, UR6, 0x2, URZ ;  /* 0x00000002060a7890 */ /* 0x000fe2000fffe03f */
[----:B------:R-:W-:Y:S01]  /*1560*/  UMOV UR9, 0x40000040 ;  /* 0x4000004000097882 */ /* 0x000fe20000000000 */
[----:B------:R-:W-:Y:S01]  /*1570*/  UMOV UR11, 0x40000040 ;  /* 0x40000040000b7882 */ /* 0x000fe20000000000 */
[----:B------:R-:W-:Y:S02]  /*1580*/  WARPGROUP.DEPBAR.LE gsb0, 0x0 ;  /* 0x00008000000079c5 */ /* 0x000fe40000010000 */
[----:B------:R-:W-:-:S06]  /*1590*/  WARPGROUP.ARRIVE ;  /* 0x00000000000079c5 */ /* 0x000fcc0000000000 */
[----:B------:R-:W-:Y:S01]  /*15a0*/  IGMMA.64x64x32.S8.S8 R120, gdesc[UR8], R120, gsb0 ;  /* 0x01e00000087879f1 */ /* 0x000fe20008041078 */
[----:B------:R-:W-:Y:S01]  /*15b0*/  UMOV UR8, UR12 ;  /* 0x0000000c00087c82 */ /* 0x000fe20008000000 */
[----:B------:R-:W-:Y:S01]  /*15c0*/  UMOV UR9, 0x40000040 ;  /* 0x4000004000097882 */ /* 0x000fe20000000000 */
[----:B------:R-:W-:Y:S01]  /*15d0*/  UIADD3 UR12, UR7, 0x404, URZ ;  /* 0x00000404070c7890 */ /* 0x000fe2000fffe03f */
        /* <DEDUP_REMOVED lines=38> */
[----:B------:R-:W-:Y:S02]  /*1840*/  UIADD3 UR8, UR7, 0x6, URZ ;  /* 0x0000000607087890 */ /* 0x000fe4000fffe03f */
[----:B------:R-:W-:Y:S01]  /*1850*/  UIADD3 UR10, UR6, 0x6, URZ ;  /* 0x00000006060a7890 */ /* 0x000fe2000fffe03f */
[----:B------:R-:W-:Y:S01]  /*1860*/  UMOV UR9, 0x40000040 ;  /* 0x4000004000097882 */ /* 0x000fe20000000000 */
[----:B------:R-:W-:Y:S01]  /*1870*/  UMOV UR11, 0x40000040 ;  /* 0x40000040000b7882 */ /* 0x000fe20000000000 */
[----:B------:R-:W-:Y:S02]  /*1880*/  UIADD3 UR6, UR7, 0x406, URZ ;  /* 0x0000040607067890 */ /* 0x000fe4000fffe03f */
        /* <DEDUP_REMOVED lines=18> */
[----:B------:R-:W-:Y:S03]  /*19b0*/  IGMMA.64x64x32.S8.S8 R24, gdesc[UR8], R24, gsb0 ;  /* 0x01e00000081879f1 */ /* 0x000fe60008041018 */
[----:B------:R-:W-:Y:S02]  /*19c0*/  WARPGROUP.DEPBAR.LE gsb0, 0x0 ;  /* 0x00008000000079c5 */ /* 0x000fe40000010000 */
[----:B------:R-:W-:Y:S05]  /*19d0*/  @!P1 BRA `(.L_x_18) ;  /* 0x0000000800409947 */ /* 0x000fea0003800000 */
[----:B------:R-:W-:Y:S02]  /*19e0*/  UIADD3 UR7, UR39, 0x1, URZ ;  /* 0x0000000127077890 */ /* 0x000fe4000fffe03f */
[----:B------:R-:W-:Y:S02]  /*19f0*/  IMAD.U32 R3, RZ, RZ, UR39 ;  /* 0x00000027ff037e24 */ /* 0x000fe4000f8e00ff */
[----:B------:R-:W-:-:S04]  /*1a00*/  UISETP.NE.AND UP0, UPT, UR7, 0x3, UPT ;  /* 0x000000030700788c */ /* 0x000fc8000bf05270 */
[----:B------:R-:W-:Y:S02]  /*1a10*/  USEL UR6, URZ, 0x1, UP0 ;  /* 0x000000013f067887 */ /* 0x000fe40008000000 */
[----:B------:R-:W-:Y:S02]  /*1a20*/  USEL UR7, UR7, URZ, UP0 ;  /* 0x0000003f07077287 */ /* 0x000fe40008000000 */
[----:B------:R-:W-:-:S06]  /*1a30*/  ULOP3.LUT UR6, UR38, UR6, URZ, 0x3c, !UPT ;  /* 0x0000000626067292 */ /* 0x000fcc000f8e3c3f */
[----:B------:R-:W-:-:S07]  /*1a40*/  IMAD.U32 R7, RZ, RZ, UR6 ;  /* 0x00000006ff077e24 */ /* 0x000fce000f8e00ff */
.L_x_25:
[----:B------:R-:W-:Y:S05]  /*1a50*/  @!P0 BRA `(.L_x_19) ;  /* 0x0000000000048947 */ /* 0x000fea0003800000 */
[----:B------:R-:W-:Y:S01]  /*1a60*/  BPT.TRAP 0x1 ;  /* 0x000000040000795c */ /* 0x000fe20000300000 */
.L_x_19:
[----:B------:R-:W3:Y:S01]  /*1a70*/  S2UR UR8, SR_CgaCtaId ;  /* 0x00000000000879c3 */ /* 0x000ee20000008800 */
[----:B------:R-:W-:Y:S01]  /*1a80*/  UMOV UR6, 0x400 ;  /* 0x0000040000067882 */ /* 0x000fe20000000000 */
[----:B01----:R-:W-:Y:S01]  /*1a90*/  IMAD.U32 R5, RZ, RZ, UR7 ;  /* 0x00000007ff057e24 */ /* 0x003fe2000f8e00ff */
[----:B------:R-:W-:Y:S01]  /*1aa0*/  SHF.L.U32 R4, R7, 0x1f, RZ ;  /* 0x0000001f07047819 */ /* 0x000fe200000006ff */
[----:B---3--:R-:W-:-:S06]  /*1ab0*/  ULEA UR6, UR8, UR6, 0x18 ;  /* 0x0000000608067291 */ /* 0x008fcc000f8ec03f */
[----:B------:R-:W-:-:S04]  /*1ac0*/  IMAD.U32 R6, RZ, RZ, UR6 ;  /* 0x00000006ff067e24 */ /* 0x000fc8000f8e00ff */
[----:B------:R-:W-:-:S04]  /*1ad0*/  IMAD R5, R5, 0x8, R6 ;  /* 0x0000000805057824 */ /* 0x000fc800078e0206 */
[----:B------:R0:W1:Y:S01]  /*1ae0*/  SYNCS.PHASECHK.TRANS64.TRYWAIT P1, [R5+URZ], R4 ;  /* 0x00000004050075a7 */ /* 0x000062000802017f */
[----:B------:R-:W-:Y:S05]  /*1af0*/  @!P0 BRA `(.L_x_20) ;  /* 0x0000000000048947 */ /* 0x000fea0003800000 */
[----:B------:R-:W-:Y:S01]  /*1b00*/  BPT.TRAP 0x1 ;  /* 0x000000040000795c */ /* 0x000fe20000300000 */
.L_x_20:
[----:B-1----:R-:W-:Y:S05]  /*1b10*/  @P1 BRA `(.L_x_21) ;  /* 0x0000000000081947 */ /* 0x002fea0003800000 */
[----:B------:R-:W1:Y:S02]  /*1b20*/  SYNCS.PHASECHK.TRANS64.TRYWAIT P1, [R5+URZ], R4 ;  /* 0x00000004050075a7 */ /* 0x000e64000802017f */
[----:B-1----:R-:W-:Y:S05]  /*1b30*/  @!P1 BRA `(.L_x_22) ;  /* 0x0000009400cc9947 */ /* 0x002fea0003800000 */
.L_x_21:
[----:B------:R-:W-:Y:S01]  /*1b40*/  ULEA UR6, UR7, UR4, 0xc ;  /* 0x0000000407067291 */ /* 0x000fe2000f8e603f */
[----:B------:R-:W-:Y:S01]  /*1b50*/  WARPGROUP.ARRIVE ;  /* 0x00000000000079c5 */ /* 0x000fe20000000000 */
[----:B------:R-:W-:Y:S01]  /*1b60*/  ULEA UR12, UR7, UR5, 0x9 ;  /* 0x00000005070c7291 */ /* 0x000fe2000f8e483f */
[----:B------:R-:W-:Y:S01]  /*1b70*/  UMOV UR9, 0x40000040 ;  /* 0x4000004000097882 */ /* 0x000fe20000000000 */
[----:B------:R-:W-:Y:S01]  /*1b80*/  UMOV UR11, 0x40000040 ;  /* 0x40000040000b7882 */ /* 0x000fe20000000000 */
[----:B------:R-:W-:Y:S02]  /*1b90*/  UIADD3 UR13, UR6, 0x400, URZ ;  /* 0x00000400060d7890 */ /* 0x000fe4000fffe03f */
[----:B------:R-:W-:Y:S02]  /*1ba0*/  UMOV UR8, UR6 ;  /* 0x0000000600087c82 */ /* 0x000fe40008000000 */
[----:B------:R-:W-:Y:S01]  /*1bb0*/  UMOV UR10, UR12 ;  /* 0x0000000c000a7c82 */ /* 0x000fe20008000000 */
[----:B------:R-:W-:Y:S01]  /*1bc0*/  UIADD3 UR14, UR6, 0x800, URZ ;  /* 0x00000800060e7890 */ /* 0x000fe2000fffe03f */
[----:B------:R-:W-:Y:S01]  /*1bd0*/  IGMMA.64x64x32.S8.S8 R120, gdesc[UR8], R120, gsb0 ;  /* 0x01e00000087879f1 */ /* 0x000fe20008041078 */
[----:B------:R-:W-:Y:S01]  /*1be0*/  UMOV UR9, 0x40000040 ;  /* 0x4000004000097882 */ /* 0x000fe20000000000 */
[----:B------:R-:W-:Y:S01]  /*1bf0*/  UMOV UR8, UR13 ;  /* 0x0000000d00087c82 */ /* 0x000fe20008000000 */
[----:B------:R-:W-:-:S02]  /*1c00*/  UIADD3 UR15, UR6, 0xc00, URZ ;  /* 0x00000c00060f7890 */ /* 0x000fc4000fffe03f */
        /* <DEDUP_REMOVED lines=90> */
[----:B------:R-:W-:Y:S01]  /*21b0*/  BPT.TRAP 0x1 ;  /* 0x000000040000795c */ /* 0x000fe20000300000 */
.L_x_23:
[----:B01----:R-:W-:Y:S01]  /*21c0*/  IMAD R4, R3, 0x8, R6 ;  /* 0x0000000803047824 */ /* 0x003fe200078e0206 */
[----:B------:R-:W-:-:S03]  /*21d0*/  ISETP.GT.U32.AND P1, PT, R19, 0x1, PT ;  /* 0x000000011300780c */ /* 0x000fc60003f24070 */
[----:B------:R-:W-:-:S05]  /*21e0*/  VIADD R4, R4, 0x18 ;  /* 0x0000001804047836 */ /* 0x000fca0000000000 */
[----:B------:R-:W-:-:S04]  /*21f0*/  PRMT R4, RZ, 0x654, R4 ;  /* 0x00000654ff047816 */ /* 0x000fc80000000004 */
[----:B------:R0:W-:Y:S01]  /*2200*/  SYNCS.ARRIVE.TRANS64.RED.A1T0 RZ, [R4+URZ], RZ ;  /* 0x000000ff04ff79a7 */ /* 0x0001e2000810043f */
[----:B------:R-:W-:Y:S05]  /*2210*/  @P1 BRA `(.L_x_24) ;  /* 0x0000000000041947 */ /* 0x000fea0003800000 */
[----:B------:R-:W-:Y:S01]  /*2220*/  BPT.TRAP 0x1 ;  /* 0x000000040000795c */ /* 0x000fe20000300000 */
.L_x_24:
[----:B------:R-:W-:Y:S01]  /*2230*/  UIADD3 UR7, UR7, 0x1, URZ ;  /* 0x0000000107077890 */ /* 0x000fe2000fffe03f */
[C---:B------:R-:W-:Y:S01]  /*2240*/  ISETP.GT.AND P2, PT, R0.reuse, 0x1, PT ;  /* 0x000000010000780c */ /* 0x040fe20003f44270 */
[----:B------:R-:W-:Y:S02]  /*2250*/  VIADD R3, R3, 0x1 ;  /* 0x0000000103037836 */ /* 0x000fe40000000000 */
[----:B------:R-:W-:Y:S01]  /*2260*/  UISETP.NE.AND UP0, UPT, UR7, 0x3, UPT ;  /* 0x000000030700788c */ /* 0x000fe2000bf05270 */
[----:B------:R-:W-:Y:S02]  /*2270*/  VIADD R0, R0, 0xffffffff ;  /* 0xffffffff00007836 */ /* 0x000fe40000000000 */
[C---:B------:R-:W-:Y:S01]  /*2280*/  ISETP.NE.AND P1, PT, R3.reuse, 0x3, PT ;  /* 0x000000030300780c */ /* 0x040fe20003f25270 */
[----:B------:R-:W-:Y:S02]  /*2290*/  USEL UR6, URZ, 0x1, UP0 ;  /* 0x000000013f067887 */ /* 0x000fe40008000000 */
[----:B------:R-:W-:Y:S01]  /*22a0*/  USEL UR7, UR7, URZ, UP0 ;  /* 0x0000003f07077287 */ /* 0x000fe20008000000 */
[----:B------:R-:W-:-:S03]  /*22b0*/  SEL R3, R3, RZ, P1 ;  /* 0x000000ff03037207 */ /* 0x000fc60000800000 */
[----:B------:R-:W-:Y:S01]  /*22c0*/  LOP3.LUT R7, R7, UR6, RZ, 0x3c, !PT ;  /* 0x0000000607077c12 */ /* 0x000fe2000f8e3cff */
[----:B------:R-:W-:Y:S07]  /*22d0*/  @P2 BRA `(.L_x_25) ;  /* 0xfffffff400dc2947 */ /* 0x000fee000383ffff */
.L_x_18:
[----:B------:R-:W3:Y:S02]  /*22e0*/  LDC R0, c[0x0][0x28c] ;  /* 0x0000a300ff007b82 */ /* 0x000ee40000000800 */
[----:B---3--:R-:W-:-:S13]  /*22f0*/  ISETP.GE.AND P1, PT, R0, 0x1, PT ;  /* 0x000000010000780c */ /* 0x008fda0003f26270 */
[----:B------:R-:W-:Y:S05]  /*2300*/  @!P1 BRA `(.L_x_26) ;  /* 0x0000000000409947 */ /* 0x000fea0003800000 */
[----:B------:R-:W-:Y:S05]  /*2310*/  @!P0 BRA `(.L_x_27) ;  /* 0x0000000000048947 */ /* 0x000fea0003800000 */
[----:B------:R-:W-:Y:S01]  /*2320*/  BPT.TRAP 0x1 ;  /* 0x000000040000795c */ /* 0x000fe20000300000 */
.L_x_27:
[----:B------:R-:W-:Y:S01]  /*2330*/  UISETP.LT.AND UP0, UPT, UR46, 0x1, UPT ;  /* 0x000000012e00788c */ /* 0x000fe2000bf01270 */
[----:B------:R-:W-:-:S03]  /*2340*/  ISETP.GT.U32.AND P0, PT, R19, 0x1, PT ;  /* 0x000000011300780c */ /* 0x000fc60003f04070 */
[----:B------:R-:W-:-:S04]  /*2350*/  USEL UR6, UR46, 0x1, UP0 ;  /* 0x000000012e067887 */ /* 0x000fc80008000000 */
[----:B------:R-:W-:-:S04]  /*2360*/  UIADD3 UR6, UR39, UR46, -UR6 ;  /* 0x0000002e27067290 */ /* 0x000fc8000fffe806 */
[----:B------:R-:W-:-:S04]  /*2370*/  UIMAD.WIDE.U32 UR4, UR6, -0x55555555, URZ ;  /* 0xaaaaaaab060478a5 */ /* 0x000fc8000f8e003f */
[----:B------:R-:W-:-:S04]  /*2380*/  USHF.R.U32.HI UR4, URZ, 0x1, UR5 ;  /* 0x000000013f047899 */ /* 0x000fc80008011605 */
[----:B------:R-:W-:-:S06]  /*2390*/  UIMAD UR6, UR4, -0x3, UR6 ;  /* 0xfffffffd040678a4 */ /* 0x000fcc000f8e0206 */
[----:B------:R-:W-:-:S04]  /*23a0*/  IMAD.U32 R3, RZ, RZ, UR6 ;  /* 0x00000006ff037e24 */ /* 0x000fc8000f8e00ff */
[----:B------:R-:W-:-:S04]  /*23b0*/  IMAD R0, R3, 0x8, R6 ;  /* 0x0000000803007824 */ /* 0x000fc800078e0206 */
[----:B------:R-:W-:-:S05]  /*23c0*/  VIADD R0, R0, 0x18 ;  /* 0x0000001800007836 */ /* 0x000fca0000000000 */
[----:B------:R-:W-:-:S04]  /*23d0*/  PRMT R0, RZ, 0x654, R0 ;  /* 0x00000654ff007816 */ /* 0x000fc80000000000 */
[----:B------:R3:W-:Y:S01]  /*23e0*/  SYNCS.ARRIVE.TRANS64.RED.A1T0 RZ, [R0+URZ], RZ ;  /* 0x000000ff00ff79a7 */ /* 0x0007e2000810043f */
[----:B------:R-:W-:Y:S05]  /*23f0*/  @P0 BRA `(.L_x_26) ;  /* 0x0000000000040947 */ /* 0x000fea0003800000 */
[----:B------:R-:W-:Y:S01]  /*2400*/  BPT.TRAP 0x1 ;  /* 0x000000040000795c */ /* 0x000fe20000300000 */
.L_x_26:
[----:B------:R-:W4:Y:S01]  /*2410*/  LDC R7, c[0x0][0x288] ;  /* 0x0000a200ff077b82 */ /* 0x000f220000000800 */
[--C-:B---3--:R-:W-:Y:S01]  /*2420*/  SHF.R.U32.HI R0, RZ, 0x2, R18.reuse ;  /* 0x00000002ff007819 */ /* 0x108fe20000011612 */
[----:B------:R-:W-:Y:S01]  /*2430*/  IMAD.SHL.U32 R23, R23, 0x40, RZ ;  /* 0x0000004017177824 */ /* 0x000fe200078e00ff */
[----:B01----:R-:W-:Y:S01]  /*2440*/  SHF.R.U32.HI R5, RZ, 0x7, R18 ;  /* 0x00000007ff057819 */ /* 0x003fe20000011612 */
[----:B------:R-:W-:Y:S01]  /*2450*/  UIADD3 UR39, UR46, UR39, URZ ;  /* 0x000000272e277290 */ /* 0x000fe2000fffe03f */
[C---:B------:R-:W-:Y:S01]  /*2460*/  LOP3.LUT R4, R18.reuse, 0x60, RZ, 0xc0, !PT ;  /* 0x0000006012047812 */ /* 0x040fe200078ec0ff */
[----:B------:R-:W-:Y:S01]  /*2470*/  IMAD.SHL.U32 R12, R18, 0x2, RZ ;  /* 0x00000002120c7824 */ /* 0x000fe200078e00ff */
[----:B------:R-:W-:Y:S01]  /*2480*/  LOP3.LUT R3, R0, 0x7, RZ, 0xc0, !PT ;  /* 0x0000000700037812 */ /* 0x000fe200078ec0ff */
[----:B------:R-:W-:Y:S01]  /*2490*/  UISETP.GT.U32.AND UP0, UPT, UR39, 0x2, UPT ;  /* 0x000000022700788c */ /* 0x000fe2000bf04070 */
[----:B------:R-:W-:Y:S01]  /*24a0*/  LOP3.LUT R0, R5, 0x1, RZ, 0xc0, !PT ;  /* 0x0000000105007812 */ /* 0x000fe200078ec0ff */
[----:B------:R-:W-:Y:S01]  /*24b0*/  ULDC UR7, c[0x0][0x284] ;  /* 0x0000a10000077ab9 */ /* 0x000fe20000000800 */
[----:B------:R-:W-:Y:S01]  /*24c0*/  SHF.R.U32.HI R6, RZ, 0x1, R4 ;  /* 0x00000001ff067819 */ /* 0x000fe20000011604 */
[----:B------:R-:W-:Y:S01]  /*24d0*/  UISETP.LT.U32.AND UP0, UPT, UR46, 0x3, UP0 ;  /* 0x000000032e00788c */ /* 0x000fe20008701070 */
[----:B------:R-:W-:Y:S01]  /*24e0*/  SHF.R.S32.HI R15, RZ, 0x1f, R22 ;  /* 0x0000001fff0f7819 */ /* 0x000fe20000011416 */
[----:B------:R-:W-:Y:S01]  /*24f0*/  IMAD.SHL.U32 R8, R0, 0x40, RZ ;  /* 0x0000004000087824 */ /* 0x000fe200078e00ff */
[--C-:B------:R-:W-:Y:S01]  /*2500*/  IADD3 R5, RZ, -R6, -R3.reuse ;  /* 0x80000006ff057210 */ /* 0x100fe20007ffe803 */
[----:B------:R-:W-:Y:S01]  /*2510*/  UISETP.GE.U32.AND UP1, UPT, UR46, 0x3, UPT ;  /* 0x000000032e00788c */ /* 0x000fe2000bf26070 */
[C---:B------:R-:W-:Y:S01]  /*2520*/  LOP3.LUT R12, R23.reuse, 0x6, R12, 0xf8, !PT ;  /* 0x00000006170c7812 */ /* 0x040fe200078ef80c */
[----:B------:R-:W-:Y:S01]  /*2530*/  ULDC.64 UR8, c[0x0][0x5d0] ;  /* 0x0001740000087ab9 */ /* 0x000fe20000000a00 */
[----:B------:R-:W-:Y:S01]  /*2540*/  LOP3.LUT R157, R8, 0x40, R3, 0xe2, !PT ;  /* 0x00000040089d7812 */ /* 0x000fe200078ee203 */
[----:B------:R-:W-:Y:S01]  /*2550*/  IMAD R3, R0, -0x40, R5 ;  /* 0xffffffc000037824 */ /* 0x000fe200078e0205 */
[----:B------:R-:W-:Y:S01]  /*2560*/  LOP3.LUT R4, R18, 0x3, RZ, 0xc0, !PT ;  /* 0x0000000312047812 */ /* 0x000fe200078ec0ff */
[----:B------:R-:W-:Y:S01]  /*2570*/  IMAD.SHL.U32 R0, R152, 0x200, RZ ;  /* 0x0000020098007824 */ /* 0x000fe200078e00ff */
[----:B------:R-:W-:Y:S01]  /*2580*/  UIMAD.WIDE.U32 UR4, UR39, -0x55555555, URZ ;  /* 0xaaaaaaab270478a5 */ /* 0x000fe2000f8e003f */
[----:B----4-:R-:W-:Y:S01]  /*2590*/  ISETP.GE.AND P0, PT, R23, R7, PT ;  /* 0x000000071700720c */ /* 0x010fe20003f06270 */
[----:B------:R-:W-:Y:S01]  /*25a0*/  USEL UR6, URZ, 0x1, !UP0 ;  /* 0x000000013f067887 */ /* 0x000fe2000c000000 */
[----:B------:R-:W-:Y:S01]  /*25b0*/  IMAD R5, R15, UR8, RZ ;  /* 0x000000080f057c24 */ /* 0x000fe2000f8e02ff */
[----:B------:R-:W-:Y:S01]  /*25c0*/  SHF.R.S32.HI R13, RZ, 0x1f, R12 ;  /* 0x0000001fff0d7819 */ /* 0x000fe2000001140c */
[----:B------:R-:W-:Y:S01]  /*25d0*/  USHF.R.U32.HI UR4, URZ, 0x1, UR5 ;  /* 0x000000013f047899 */ /* 0x000fe20008011605 */
[----:B------:R-:W-:Y:S01]  /*25e0*/  ISETP.GE.OR P0, PT, R0, UR7, P0 ;  /* 0x0000000700007c0c */ /* 0x000fe20008706670 */
[----:B------:R-:W-:Y:S01]  /*25f0*/  ULOP3.LUT UR38, UR38, UR6, URZ, 0x3c, !UPT ;  /* 0x0000000626267292 */ /* 0x000fe2000f8e3c3f */
[----:B------:R-:W-:Y:S01]  /*2600*/  IMAD R10, R4, -0x2, R7 ;  /* 0xfffffffe040a7824 */ /* 0x000fe200078e0207 */
[----:B------:R-:W-:Y:S01]  /*2610*/  UIMAD UR39, UR4, -0x3, UR39 ;  /* 0xfffffffd042778a4 */ /* 0x000fe2000f8e0227 */
[----:B------:R-:W-:Y:S01]  /*2620*/  IMAD.WIDE R8, R152, 0x200, RZ ;  /* 0x0000020098087825 */ /* 0x000fe200078e02ff */
[----:B------:R-:W-:Y:S01]  /*2630*/  @UP1 ULOP3.LUT UR38, UR38, 0x1, UR4, 0x78, !UPT ;  /* 0x0000000126261892 */ /* 0x000fe2000f8e7804 */
[----:B------:R-:W-:-:S02]  /*2640*/  IADD3 R3, -R0, UR7, R3 ;  /* 0x0000000700037c10 */ /* 0x000fc4000fffe103 */
[----:B------:R-:W-:Y:S01]  /*2650*/  IMAD R7, R22, UR9, R5 ;  /* 0x0000000916077c24 */ /* 0x000fe2000f8e0205 */
[----:B------:R-:W-:Y:S01]  /*2660*/  LOP3.LUT R157, R8, R157, R6, 0xfe, !PT ;  /* 0x0000009d089d7212 */ /* 0x000fe200078efe06 */
[----:B------:R-:W-:-:S04]  /*2670*/  IMAD.WIDE.U32 R4, R22, UR8, R12 ;  /* 0x0000000816047c25 */ /* 0x000fc8000f8e000c */
[----:B------:R-:W-:Y:S02]  /*2680*/  IMAD.IADD R7, R5, 0x1, R7 ;  /* 0x0000000105077824 */ /* 0x000fe400078e0207 */
[----:B------:R-:W-:Y:S02]  /*2690*/  IMAD.IADD R0, R10, 0x1, -R23 ;  /* 0x000000010a007824 */ /* 0x000fe400078e0a17 */
[----:B------:R-:W-:Y:S02]  /*26a0*/  IMAD.MOV.U32 R152, RZ, RZ, -0x1 ;  /* 0xffffffffff987424 */ /* 0x000fe400078e00ff */
[----:B------:R-:W-:Y:S01]  /*26b0*/  IMAD.MOV.U32 R6, RZ, RZ, R4 ;  /* 0x000000ffff067224 */ /* 0x000fe200078e0004 */
[----:B------:R-:W-:Y:S06]  /*26c0*/  @P0 BRA `(.L_x_28) ;  /* 0x0000006c00c40947 */ /* 0x000fec0003800000 */
[----:B------:R-:W0:Y:S01]  /*26d0*/  LDC.64 R4, c[0x0][0x5c8] ;  /* 0x00017200ff047b82 */ /* 0x000e220000000a00 */
[----:B-----5:R-:W-:Y:S01]  /*26e0*/  ISETP.NE.AND P0, PT, R154, RZ, PT ;  /* 0x000000ff9a00720c */ /* 0x020fe20003f05270 */
[----:B------:R-:W-:Y:S01]  /*26f0*/  BSSY B0, `(.L_x_28) ;  /* 0x00006ee000007945 */ /* 0x000fe20003800000 */
[-C--:B0-----:R-:W-:Y:S02]  /*2700*/  IMAD R10, R9, R4.reuse, RZ ;  /* 0x00000004090a7224 */ /* 0x081fe400078e02ff */
[----:B------:R-:W-:-:S04]  /*2710*/  IMAD.WIDE.U32 R162, R157, R4, R6 ;  /* 0x000000049da27225 */ /* 0x000fc800078e0006 */
[----:B------:R-:W-:-:S04]  /*2720*/  IMAD R7, R157, R5, R10 ;  /* 0x000000059d077224 */ /* 0x000fc800078e020a */
[----:B------:R-:W-:Y:S01]  /*2730*/  IMAD.IADD R164, R163, 0x1, R7 ;  /* 0x00000001a3a47824 */ /* 0x000fe200078e0207 */
[----:B------:R-:W-:Y:S06]  /*2740*/  @!P0 BRA `(.L_x_29) ;  /* 0x0000004400e48947 */ /* 0x000fec0003800000 */
[----:B------:R-:W0:Y:S01]  /*2750*/  LDC.64 R10, c[0x0][0x5b0] ;  /* 0x00016c00ff0a7b82 */ /* 0x000e220000000a00 */
[----:B------:R-:W-:Y:S01]  /*2760*/  ULDC.64 UR4, c[0x0][0x5b8] ;  /* 0x00016e0000047ab9 */ /* 0x000fe20000000a00 */
[----:B------:R-:W-:Y:S01]  /*2770*/  ISETP.GE.AND P1, PT, R3, 0x1, PT ;  /* 0x000000010300780c */ /* 0x000fe20003f26270 */
[----:B------:R-:W-:Y:S01]  /*2780*/  IMAD R15, R15, UR4, RZ ;  /* 0x000000040f0f7c24 */ /* 0x000fe2000f8e02ff */
[----:B------:R-:W-:Y:S01]  /*2790*/  BSSY B1, `(.L_x_30) ;  /* 0x0000010000017945 */ /* 0x000fe20003800000 */
[----:B------:R-:W-:Y:S01]  /*27a0*/  IMAD.WIDE.U32 R12, R22, UR4, R12 ;  /* 0x00000004160c7c25 */ /* 0x000fe2000f8e000c */
[----:B------:R-:W-:Y:S02]  /*27b0*/  ISETP.LT.OR P3, PT, R0, 0x1, !P1 ;  /* 0x000000010000780c */ /* 0x000fe40004f61670 */
[----:B------:R-:W1:Y:S01]  /*27c0*/  LDC.64 R6, c[0x0][0x5a8] ;  /* 0x00016a00ff067b82 */ /* 0x000e620000000a00 */
[----:B------:R-:W-:Y:S02]  /*27d0*/  IMAD R15, R22, UR5, R15 ;  /* 0x00000005160f7c24 */ /* 0x000fe4000f8e020f */
[----:B------:R-:W-:-:S02]  /*27e0*/  IMAD.MOV.U32 R20, RZ, RZ, R12 ;  /* 0x000000ffff147224 */ /* 0x000fc400078e000c */
[----:B------:R-:W-:Y:S02]  /*27f0*/  IMAD.IADD R21, R13, 0x1, R15 ;  /* 0x000000010d157824 */ /* 0x000fe400078e020f */
[-C--:B0-----:R-:W-:Y:S01]  /*2800*/  IMAD R22, R9, R10.reuse, RZ ;  /* 0x0000000a09167224 */ /* 0x081fe200078e02ff */
[----:B------:R-:W-:Y:S01]  /*2810*/  SHF.L.U64.HI R23, R10, 0x3, R11 ;  /* 0x000000030a177819 */ /* 0x000fe2000001020b */
[----:B------:R-:W-:-:S04]  /*2820*/  IMAD.WIDE.U32 R14, R157, R10, R20 ;  /* 0x0000000a9d0e7225 */ /* 0x000fc800078e0014 */
[----:B------:R-:W-:Y:S01]  /*2830*/  IMAD R165, R157, R11, R22 ;  /* 0x0000000b9da57224 */ /* 0x000fe200078e0216 */
[----:B-1----:R-:W-:Y:S01]  /*2840*/  IADD3 R158, P0, R14, R6, RZ ;  /* 0x000000060e9e7210 */ /* 0x002fe20007f1e0ff */
[----:B------:R-:W-:-:S03]  /*2850*/  IMAD.SHL.U32 R22, R10, 0x8, RZ ;  /* 0x000000080a167824 */ /* 0x000fc600078e00ff */
[----:B------:R-:W-:Y:S01]  /*2860*/  IADD3.X R159, R7, R15, R165, P0, !PT ;  /* 0x0000000f079f7210 */ /* 0x000fe200007fe4a5 */
[----:B------:R-:W-:Y:S08]  /*2870*/  @P3 BRA `(.L_x_31) ;  /* 0x0000000000043947 */ /* 0x000ff00003800000 */
[----:B--2---:R0:W5:Y:S02]  /*2880*/  LDG.E.U8 R155, desc[UR36][R158.64] ;  /* 0x000000249e9b7981 */ /* 0x004164000c1e1100 */
.L_x_31:
[----:B------:R-:W-:Y:S05]  /*2890*/  BSYNC B1 ;  /* 0x0000000000017941 */ /* 0x000fea0003800000 */
.L_x_30:
[----:B------:R-:W-:Y:S01]  /*28a0*/  IMAD.WIDE.U32 R160, R157, R10, R22 ;  /* 0x0000000a9da07225 */ /* 0x000fe200078e0016 */
[----:B-----5:R-:W-:Y:S01]  /*28b0*/  LOP3.LUT R14, R155, 0xffff, RZ, 0xc0, !PT ;  /* 0x0000ffff9b0e7812 */ /* 0x020fe200078ec0ff */
[----:B------:R-:W-:Y:S01]  /*28c0*/  ULDC.64 UR4, c[0x0][0x5c0] ;  /* 0x0001700000047ab9 */ /* 0x000fe20000000a00 */
[----:B------:R-:W-:Y:S01]  /*28d0*/  ISETP.LT.OR P2, PT, R0, 0x2, !P1 ;  /* 0x000000020000780c */ /* 0x000fe20004f41670 */
[----:B------:R-:W-:Y:S01]  /*28e0*/  IMAD.IADD R156, R165, 0x1, R161 ;  /* 0x00000001a59c7824 */ /* 0x000fe200078e02a1 */
[----:B------:R-:W-:Y:S01]  /*28f0*/  PRMT R163, R14, 0x8880, RZ ;  /* 0x000088800ea37816 */ /* 0x000fe200000000ff */
[----:B------:R-:W-:Y:S01]  /*2900*/  BSSY B1, `(.L_x_32) ;  /* 0x000000f000017945 */ /* 0x000fe20003800000 */
[----:B------:R-:W-:Y:S02]  /*2910*/  IADD3 R160, P4, P5, R12, R6, R160 ;  /* 0x000000060ca07210 */ /* 0x000fe40007d9e0a0 */
[----:B------:R-:W-:Y:S02]  /*2920*/  IADD3 R14, P0, R162, UR4, RZ ;  /* 0x00000004a20e7c10 */ /* 0x000fe4000ff1e0ff */
[----:B------:R-:W-:Y:S01]  /*2930*/  IADD3.X R161, R21, R7, R156, P4, P5 ;  /* 0x0000000715a17210 */ /* 0x000fe200027ea49c */
[----:B------:R-:W-:Y:S01]  /*2940*/  IMAD R156, R163, R154, RZ ;  /* 0x0000009aa39c7224 */ /* 0x000fe200078e02ff */
[----:B------:R-:W-:-:S02]  /*2950*/  IADD3.X R15, R164, UR5, RZ, P0, !PT ;  /* 0x00000005a40f7c10 */ /* 0x000fc400087fe4ff */
[----:B------:R-:W-:Y:S01]  /*2960*/  ISETP.GE.AND P0, PT, R3, 0x9, PT ;  /* 0x000000090300780c */ /* 0x000fe20003f06270 */
[----:B------:R-:W-:-:S03]  /*2970*/  @!P3 IMAD R163, R120, R153, R156 ;  /* 0x0000009978a3b224 */ /* 0x000fc600078e029c */
[C---:B------:R-:W-:Y:S02]  /*2980*/  ISETP.LT.OR P5, PT, R0.reuse, 0x1, !P0 ;  /* 0x000000010000780c */ /* 0x040fe400047a1670 */
[----:B------:R1:W-:Y:S01]  /*2990*/  @!P3 STG.E.U8 desc[UR36][R14.64], R163 ;  /* 0x000000a30e00b986 */ /* 0x0003e2000c101124 */
[----:B------:R-:W-:Y:S01]  /*29a0*/  ISETP.LT.OR P4, PT, R0, 0x2, !P0 ;  /* 0x000000020000780c */ /* 0x000fe20004781670 */
[----:B------:R-:W-:-:S12]  /*29b0*/  @P2 BRA `(.L_x_33) ;  /* 0x00000000000c2947 */ /* 0x000fd80003800000 */
[----:B--2---:R-:W1:Y:S02]  /*29c0*/  LDG.E.U8 R155, desc[UR36][R158.64+0x1] ;  /* 0x000001249e9b7981 */ /* 0x004e64000c1e1100 */
[----:B-1----:R-:W-:-:S05]  /*29d0*/  PRMT R163, R155, 0x8880, RZ ;  /* 0x000088809ba37816 */ /* 0x002fca00000000ff */
[----:B------:R-:W-:-:S07]  /*29e0*/  IMAD R156, R163, R154, RZ ;  /* 0x0000009aa39c7224 */ /* 0x000fce00078e02ff */
.L_x_33:
[----:B------:R-:W-:Y:S05]  /*29f0*/  BSYNC B1 ;  /* 0x0000000000017941 */ /* 0x000fea0003800000 */
.L_x_32:
[----:B-1----:R-:W-:Y:S01]  /*2a00*/  @!P2 IMAD R163, R121, R153, R156 ;  /* 0x0000009979a3a224 */ /* 0x002fe200078e029c */
[----:B------:R-:W-:Y:S01]  /*2a10*/  IADD3 R120, P3, R14, UR43, RZ ;  /* 0x0000002b0e787c10 */ /* 0x000fe2000ff7e0ff */
[----:B------:R-:W-:Y:S03]  /*2a20*/  BSSY B1, `(.L_x_34) ;  /* 0x0000007000017945 */ /* 0x000fe60003800000 */
[----:B------:R1:W-:Y:S01]  /*2a30*/  @!P2 STG.E.U8 desc[UR36][R14.64+0x1], R163 ;  /* 0x000001a30e00a986 */ /* 0x0003e2000c101124 */
[----:B------:R-:W-:Y:S01]  /*2a40*/  IADD3.X R121, R15, UR42, RZ, P3, !PT ;  /* 0x0000002a0f797c10 */ /* 0x000fe20009ffe4ff */
[----:B------:R-:W-:Y:S07]  /*2a50*/  @P5 BRA `(.L_x_35) ;  /* 0x00000000000c5947 */ /* 0x000fee0003800000 */
[----:B--2---:R-:W1:Y:S02]  /*2a60*/  LDG.E.U8 R155, desc[UR36][R160.64] ;  /* 0x00000024a09b7981 */ /* 0x004e64000c1e1100 */
[----:B-1----:R-:W-:-:S05]  /*2a70*/  PRMT R163, R155, 0x8880, RZ ;  /* 0x000088809ba37816 */ /* 0x002fca00000000ff */
[----:B------:R-:W-:-:S07]  /*2a80*/  IMAD R156, R163, R154, RZ ;  /* 0x0000009aa39c7224 */ /* 0x000fce00078e02ff */
.L_x_35:
[----:B------:R-:W-:Y:S05]  /*2a90*/  BSYNC B1 ;  /* 0x0000000000017941 */ /* 0x000fea0003800000 */
.L_x_34:
[----:B-1----:R-:W-:Y:S01]  /*2aa0*/  @!P5 IMAD R163, R122, R153, R156 ;  /* 0x000000997aa3d224 */ /* 0x002fe200078e029c */
[----:B------:R-:W-:Y:S04]  /*2ab0*/  BSSY B1, `(.L_x_36) ;  /* 0x0000006000017945 */ /* 0x000fe80003800000 */
[----:B------:R1:W-:Y:S01]  /*2ac0*/  @!P5 STG.E.U8 desc[UR36][R120.64], R163 ;  /* 0x000000a37800d986 */ /* 0x0003e2000c101124 */
[----:B------:R-:W-:Y:S05]  /*2ad0*/  @P4 BRA `(.L_x_37) ;  /* 0x00000000000c4947 */ /* 0x000fea0003800000 */
[----:B--2---:R-:W1:Y:S02]  /*2ae0*/  LDG.E.U8 R155, desc[UR36][R160.64+0x1] ;  /* 0x00000124a09b7981 */ /* 0x004e64000c1e1100 */
[----:B-1----:R-:W-:-:S05]  /*2af0*/  PRMT R163, R155, 0x8880, RZ ;  /* 0x000088809ba37816 */ /* 0x002fca00000000ff */
[----:B------:R-:W-:-:S07]  /*2b00*/  IMAD R156, R163, R154, RZ ;  /* 0x0000009aa39c7224 */ /* 0x000fce00078e02ff */
.L_x_37:
[----:B------:R-:W-:Y:S05]  /*2b10*/  BSYNC B1 ;  /* 0x0000000000017941 */ /* 0x000fea0003800000 */
.L_x_36:
[C---:B------:R-:W-:Y:S01]  /*2b20*/  ISETP.LT.OR P3, PT, R0.reuse, 0x9, !P1 ;  /* 0x000000090000780c */ /* 0x040fe20004f61670 */
[----:B------:R-:W-:Y:S01]  /*2b30*/  @!P4 IMAD R123, R123, R153, R156 ;  /* 0x000000997b7bc224 */ /* 0x000fe200078e029c */
[----:B------:R-:W-:Y:S01]  /*2b40*/  BSSY B1, `(.L_x_38) ;  /* 0x0000009000017945 */ /* 0x000fe20003800000 */
[C---:B------:R-:W-:Y:S02]  /*2b50*/  ISETP.LT.OR P2, PT, R0.reuse, 0xa, !P1 ;  /* 0x0000000a0000780c */ /* 0x040fe40004f41670 */
[C---:B------:R-:W-:Y:S01]  /*2b60*/  ISETP.LT.OR P5, PT, R0.reuse, 0x9, !P0 ;  /* 0x000000090000780c */ /* 0x040fe200047a1670 */
[----:B------:R3:W-:Y:S01]  /*2b70*/  @!P4 STG.E.U8 desc[UR36][R120.64+0x1], R123 ;  /* 0x0000017b7800c986 */ /* 0x0007e2000c101124 */
[----:B------:R-:W-:-:S06]  /*2b80*/  ISETP.LT.OR P4, PT, R0, 0xa, !P0 ;  /* 0x0000000a0000780c */ /* 0x000fcc0004781670 */
[----:B------:R-:W-:Y:S07]  /*2b90*/  @P3 BRA `(.L_x_39) ;  /* 0x00000000000c3947 */ /* 0x000fee0003800000 */
[----:B--2---:R-:W3:Y:S02]  /*2ba0*/  LDG.E.U8 R155, desc[UR36][R158.64+0x8] ;  /* 0x000008249e9b7981 */ /* 0x004ee4000c1e1100 */
[----:B---3--:R-:W-:-:S05]  /*2bb0*/  PRMT R123, R155, 0x8880, RZ ;  /* 0x000088809b7b7816 */ /* 0x008fca00000000ff */
[----:B------:R-:W-:-:S07]  /*2bc0*/  IMAD R156, R123, R154, RZ ;  /* 0x0000009a7b9c7224 */ /* 0x000fce00078e02ff */
.L_x_39:
[----:B------:R-:W-:Y:S05]  /*2bd0*/  BSYNC B1 ;  /* 0x0000000000017941 */ /* 0x000fea0003800000 */
.L_x_38:
[----:B---3--:R-:W-:Y:S01]  /*2be0*/  @!P3 IMAD R123, R124, R153, R156 ;  /* 0x000000997c7bb224 */ /* 0x008fe200078e029c */
[----:B------:R-:W-:Y:S04]  /*2bf0*/  BSSY B1, `(.L_x_40) ;  /* 0x0000006000017945 */ /* 0x000fe80003800000 */
[----:B------:R3:W-:Y:S01]  /*2c00*/  @!P3 STG.E.U8 desc[UR36][R14.64+0x8], R123 ;  /* 0x0000087b0e00b986 */ /* 0x0007e2000c101124 */
[----:B------:R-:W-:Y:S05]  /*2c10*/  @P2 BRA `(.L_x_41) ;  /* 0x00000000000c2947 */ /* 0x000fea0003800000 */
[----:B--2---:R-:W3:Y:S02]  /*2c20*/  LDG.E.U8 R155, desc[UR36][R158.64+0x9] ;  /* 0x000009249e9b7981 */ /* 0x004ee4000c1e1100 */
[----:B---3--:R-:W-:-:S05]  /*2c30*/  PRMT R123, R155, 0x8880, RZ ;  /* 0x000088809b7b7816 */ /* 0x008fca00000000ff */
[----:B------:R-:W-:-:S07]  /*2c40*/  IMAD R156, R123, R154, RZ ;  /* 0x0000009a7b9c7224 */ /* 0x000fce00078e02ff */
.L_x_41:
[----:B------:R-:W-:Y:S05]  /*2c50*/  BSYNC B1 ;  /* 0x0000000000017941 */ /* 0x000fea0003800000 */
.L_x_40:
[----:B------:R-:W-:Y:S01]  /*2c60*/  @!P2 IMAD R125, R125, R153, R156 ;  /* 0x000000997d7da224 */ /* 0x000fe200078e029c */
[----:B------:R-:W-:Y:S04]  /*2c70*/  BSSY B1, `(.L_x_42) ;  /* 0x0000006000017945 */ /* 0x000fe80003800000 */
[----:B------:R4:W-:Y:S01]  /*2c80*/  @!P2 STG.E.U8 desc[UR36][R14.64+0x9], R125 ;  /* 0x0000097d0e00a986 */ /* 0x0009e2000c101124 */
[----:B------:R-:W-:Y:S05]  /*2c90*/  @P5 BRA `(.L_x_43) ;  /* 0x00000000000c5947 */ /* 0x000fea0003800000 */
[----:B--2---:R-:W3:Y:S02]  /*2ca0*/  LDG.E.U8 R155, desc[UR36][R160.64+0x8] ;  /* 0x00000824a09b7981 */ /* 0x004ee4000c1e1100 */
[----:B---3--:R-:W-:-:S05]  /*2cb0*/  PRMT R123, R155, 0x8880, RZ ;  /* 0x000088809b7b7816 */ /* 0x008fca00000000ff */
[----:B------:R-:W-:-:S07]  /*2cc0*/  IMAD R156, R123, R154, RZ ;  /* 0x0000009a7b9c7224 */ /* 0x000fce00078e02ff */
.L_x_43:
[----:B------:R-:W-:Y:S05]  /*2cd0*/  BSYNC B1 ;  /* 0x0000000000017941 */ /* 0x000fea0003800000 */
.L_x_42:
[----:B------:R-:W-:-:S05]  /*2ce0*/  @!P5 IMAD R13, R126, R153, R156 ;  /* 0x000000997e0dd224 */ /* 0x000fca00078e029c */
[----:B------:R5:W-:Y:S04]  /*2cf0*/  @!P5 STG.E.U8 desc[UR36][R120.64+0x8], R13 ;  /* 0x0000080d7800d986 */ /* 0x000be8000c101124 */
[----:B--2---:R-:W3:Y:S01]  /*2d00*/  @!P4 LDG.E.U8 R155, desc[UR36][R160.64+0x9] ;  /* 0x00000924a09bc981 */ /* 0x004ee2000c1e1100 */
[----:B------:R-:W-:Y:S02]  /*2d10*/  ISETP.LT.OR P2, PT, R0, 0x11, !P1 ;  /* 0x000000110000780c */ /* 0x000fe40004f41670 */
[----:B---3--:R-:W-:-:S05]  /*2d20*/  @!P4 PRMT R123, R155, 0x8880, RZ ;  /* 0x000088809b7bc816 */ /* 0x008fca00000000ff */
[----:B------:R-:W-:-:S04]  /*2d30*/  @!P4 IMAD R156, R123, R154, RZ ;  /* 0x0000009a7b9cc224 */ /* 0x000fc800078e02ff */
[----:B------:R-:W-:-:S05]  /*2d40*/  @!P4 IMAD R127, R127, R153, R156 ;  /* 0x000000997f7fc224 */ /* 0x000fca00078e029c */
[----:B------:R-:W-:Y:S04]  /*2d50*/  @!P4 STG.E.U8 desc[UR36][R120.64+0x9], R127 ;  /* 0x0000097f7800c986 */ /* 0x000fe8000c101124 */
[----:B------:R-:W2:Y:S01]  /*2d60*/  @!P2 LDG.E.U8 R155, desc[UR36][R158.64+0x10] ;  /* 0x000010249e9ba981 */ /* 0x000ea2000c1e1100 */
[----:B------:R-:W-:Y:S02]  /*2d70*/  ISETP.LT.OR P3, PT, R0, 0x12, !P1 ;  /* 0x000000120000780c */ /* 0x000fe40004f61670 */
[----:B--2---:R-:W-:-:S05]  /*2d80*/  @!P2 PRMT R123, R155, 0x8880, RZ ;  /* 0x000088809b7ba816 */ /* 0x004fca00000000ff */
[----:B------:R-:W-:-:S04]  /*2d90*/  @!P2 IMAD R156, R123, R154, RZ ;  /* 0x0000009a7b9ca224 */ /* 0x000fc800078e02ff */
[----:B-----5:R-:W-:-:S05]  /*2da0*/  @!P2 IMAD R13, R128, R153, R156 ;  /* 0x00000099800da224 */ /* 0x020fca00078e029c */
[----:B------:R2:W-:Y:S04]  /*2db0*/  @!P2 STG.E.U8 desc[UR36][R14.64+0x10], R13 ;  /* 0x0000100d0e00a986 */ /* 0x0005e8000c101124 */
[----:B------:R-:W3:Y:S01]  /*2dc0*/  @!P3 LDG.E.U8 R155, desc[UR36][R158.64+0x11] ;  /* 0x000011249e9bb981 */ /* 0x000ee2000c1e1100 */
[----:B------:R-:W-:Y:S02]  /*2dd0*/  ISETP.LT.OR P2, PT, R0, 0x11, !P0 ;  /* 0x000000110000780c */ /* 0x000fe40004741670 */
[----:B---3--:R-:W-:-:S05]  /*2de0*/  @!P3 PRMT R123, R155, 0x8880, RZ ;  /* 0x000088809b7bb816 */ /* 0x008fca00000000ff */
[----:B------:R-:W-:-:S04]  /*2df0*/  @!P3 IMAD R156, R123, R154, RZ ;  /* 0x0000009a7b9cb224 */ /* 0x000fc800078e02ff */
[----:B------:R-:W-:-:S05]  /*2e00*/  @!P3 IMAD R129, R129, R153, R156 ;  /* 0x000000998181b224 */ /* 0x000fca00078e029c */
[----:B------:R-:W-:Y:S04]  /*2e10*/  @!P3 STG.E.U8 desc[UR36][R14.64+0x11], R129 ;  /* 0x000011810e00b986 */ /* 0x000fe8000c101124 */
[----:B------:R-:W3:Y:S01]  /*2e20*/  @!P2 LDG.E.U8 R155, desc[UR36][R160.64+0x10] ;  /* 0x00001024a09ba981 */ /* 0x000ee2000c1e1100 */
[----:B------:R-:W-:Y:S02]  /*2e30*/  ISETP.LT.OR P3, PT, R0, 0x12, !P0 ;  /* 0x000000120000780c */ /* 0x000fe40004761670 */
[----:B---3--:R-:W-:-:S05]  /*2e40*/  @!P2 PRMT R8, R155, 0x8880, RZ ;  /* 0x000088809b08a816 */ /* 0x008fca00000000ff */
[----:B--2---:R-:W-:-:S04]  /*2e50*/  @!P2 IMAD.MOV.U32 R13, RZ, RZ, R8 ;  /* 0x000000ffff0da224 */ /* 0x004fc800078e0008 */
[----:B------:R-:W-:-:S04]  /*2e60*/  @!P2 IMAD R156, R13, R154, RZ ;  /* 0x0000009a0d9ca224 */ /* 0x000fc800078e02ff */
[----:B------:R-:W-:-:S05]  /*2e70*/  @!P2 IMAD R13, R130, R153, R156 ;  /* 0x00000099820da224 */ /* 0x000fca00078e029c */
        /* <DEDUP_REMOVED lines=10> */
[----:B------:R-:W-:-:S04]  /*2f20*/  @!P2 IMAD R156, R123, R154, RZ ;  /* 0x0000009a7b9ca224 */ /* 0x000fc800078e02ff */
[----:B--2---:R-:W-:-:S05]  /*2f30*/  @!P2 IMAD R13, R132, R153, R156 ;  /* 0x00000099840da224 */ /* 0x004fca00078e029c */
        /* <DEDUP_REMOVED lines=114> */
[----:B------:R-:W4:Y:S01]  /*3660*/  @!P0 LDG.E.U8 R155, desc[UR36][R160.64+0x39] ;  /* 0x00003924a09b8981 */ /* 0x000f22000c1e1100 */
[----:B------:R-:W-:-:S05]  /*3670*/  IADD3 R131, P1, R157, 0x80, RZ ;  /* 0x000000809d837810 */ /* 0x000fca0007f3e0ff */
[----:B------:R-:W-:Y:S01]  /*3680*/  IMAD.X R123, RZ, RZ, R9, P1 ;  /* 0x000000ffff7b7224 */ /* 0x000fe200008e0609 */
[----:B------:R-:W-:-:S03]  /*3690*/  ISETP.GE.AND P1, PT, R3, 0x81, PT ;  /* 0x000000810300780c */ /* 0x000fc60003f26270 */
[-C--:B------:R-:W-:Y:S01]  /*36a0*/  IMAD R8, R123, R10.reuse, RZ ;  /* 0x0000000a7b087224 */ /* 0x080fe200078e02ff */
[----:B------:R-:W-:Y:S01]  /*36b0*/  ISETP.LT.OR P3, PT, R0, 0x1, !P1 ;  /* 0x000000010000780c */ /* 0x000fe20004f61670 */
[----:B------:R-:W-:-:S04]  /*36c0*/  IMAD.WIDE.U32 R122, R131, R10, R20 ;  /* 0x0000000a837a7225 */ /* 0x000fc800078e0014 */
[----:B------:R-:W-:Y:S01]  /*36d0*/  IMAD R129, R131, R11, R8 ;  /* 0x0000000b83817224 */ /* 0x000fe200078e0208 */
[----:B------:R-:W-:-:S04]  /*36e0*/  IADD3 R122, P2, R122, R6, RZ ;  /* 0x000000067a7a7210 */ /* 0x000fc80007f5e0ff */
[----:B------:R-:W-:Y:S02]  /*36f0*/  IADD3.X R123, R7, R123, R129, P2, !PT ;  /* 0x0000007b077b7210 */ /* 0x000fe400017fe481 */
[----:B----4-:R-:W-:-:S05]  /*3700*/  @!P0 PRMT R125, R155, 0x8880, RZ ;  /* 0x000088809b7d8816 */ /* 0x010fca00000000ff */
[----:B------:R-:W-:-:S04]  /*3710*/  @!P0 IMAD R156, R125, R154, RZ ;  /* 0x0000009a7d9c8224 */ /* 0x000fc800078e02ff */
[----:B------:R-:W-:-:S05]  /*3720*/  @!P0 IMAD R151, R151, R153, R156 ;  /* 0x0000009997978224 */ /* 0x000fca00078e029c */
[----:B------:R-:W-:Y:S04]  /*3730*/  @!P0 STG.E.U8 desc[UR36][R120.64+0x39], R151 ;  /* 0x0000399778008986 */ /* 0x000fe8000c101124 */
[----:B------:R-:W2:Y:S01]  /*3740*/  @!P3 LDG.E.U8 R155, desc[UR36][R122.64] ;  /* 0x000000247a9bb981 */ /* 0x000ea2000c1e1100 */
[----:B------:R-:W-:Y:S02]  /*3750*/  ISETP.LT.OR P2, PT, R0, 0x2, !P1 ;  /* 0x000000020000780c */ /* 0x000fe40004f41670 */
[----:B------:R-:W-:-:S04]  /*3760*/  @!P3 IADD3 R126, P0, R14, UR41, RZ ;  /* 0x000000290e7ebc10 */ /* 0x000fc8000ff1e0ff */
[----:B------:R-:W-:Y:S02]  /*3770*/  @!P3 IADD3.X R127, R15, UR40, RZ, P0, !PT ;  /* 0x000000280f7fbc10 */ /* 0x000fe400087fe4ff */
[----:B--2---:R-:W-:-:S05]  /*3780*/  @!P3 PRMT R13, R155, 0x8880, RZ ;  /* 0x000088809b0db816 */ /* 0x004fca00000000ff */
[----:B------:R-:W-:-:S04]  /*3790*/  @!P3 IMAD R156, R13, R154, RZ ;  /* 0x0000009a0d9cb224 */ /* 0x000fc800078e02ff */
[----:B------:R-:W-:-:S05]  /*37a0*/  @!P3 IMAD R13, R88, R153, R156 ;  /* 0x00000099580db224 */ /* 0x000fca00078e029c */
[----:B------:R2:W-:Y:S04]  /*37b0*/  @!P3 STG.E.U8 desc[UR36][R126.64], R13 ;  /* 0x0000000d7e00b986 */ /* 0x0005e8000c101124 */
[----:B------:R-:W3:Y:S01]  /*37c0*/  @!P2 LDG.E.U8 R155, desc[UR36][R122.64+0x1] ;  /* 0x000001247a9ba981 */ /* 0x000ee2000c1e1100 */
[----:B------:R-:W-:Y:S01]  /*37d0*/  IMAD.WIDE.U32 R124, R131, R10, R22 ;  /* 0x0000000a837c7225 */ /* 0x000fe200078e0016 */
[----:B------:R-:W-:-:S03]  /*37e0*/  ISETP.GE.AND P0, PT, R3, 0x89, PT ;  /* 0x000000890300780c */ /* 0x000fc60003f06270 */
[----:B------:R-:W-:Y:S01]  /*37f0*/  IMAD.IADD R8, R129, 0x1, R125 ;  /* 0x0000000181087824 */ /* 0x000fe200078e027d */
[----:B------:R-:W-:Y:S02]  /*3800*/  IADD3 R124, P4, P5, R12, R6, R124 ;  /* 0x000000060c7c7210 */ /* 0x000fe40007d9e07c */
[----:B------:R-:W-:Y:S02]  /*3810*/  ISETP.LT.OR P3, PT, R0, 0x1, !P0 ;  /* 0x000000010000780c */ /* 0x000fe40004761670 */
[----:B------:R-:W-:Y:S02]  /*3820*/  IADD3.X R125, R21, R7, R8, P4, P5 ;  /* 0x00000007157d7210 */ /* 0x000fe400027ea408 */
[----:B------:R-:W-:Y:S02]  /*3830*/  @!P2 IADD3 R128, P4, R14, UR41, RZ ;  /* 0x000000290e80ac10 */ /* 0x000fe4000ff9e0ff */
[----:B---3--:R-:W-:-:S05]  /*3840*/  @!P2 PRMT R88, R155, 0x8880, RZ ;  /* 0x000088809b58a816 */ /* 0x008fca00000000ff */
[----:B------:R-:W-:-:S04]  /*3850*/  @!P2 IMAD.MOV.U32 R129, RZ, RZ, R88 ;  /* 0x000000ffff81a224 */ /* 0x000fc800078e0058 */
[----:B------:R-:W-:Y:S01]  /*3860*/  @!P2 IMAD R156, R129, R154, RZ ;  /* 0x0000009a819ca224 */ /* 0x000fe200078e02ff */
[----:B------:R-:W-:-:S03]  /*3870*/  @!P2 IADD3.X R129, R15, UR40, RZ, P4, !PT ;  /* 0x000000280f81ac10 */ /* 0x000fc6000a7fe4ff */
[----:B--2---:R-:W-:-:S05]  /*3880*/  @!P2 IMAD R13, R89, R153, R156 ;  /* 0x00000099590da224 */ /* 0x004fca00078e029c */
[----:B------:R2:W-:Y:S04]  /*3890*/  @!P2 STG.E.U8 desc[UR36][R128.64+0x1], R13 ;  /* 0x0000010d8000a986 */ /* 0x0005e8000c101124 */
[----:B------:R-:W3:Y:S01]  /*38a0*/  @!P3 LDG.E.U8 R155, desc[UR36][R124.64] ;  /* 0x000000247c9bb981 */ /* 0x000ee2000c1e1100 */
[----:B------:R-:W-:Y:S02]  /*38b0*/  ISETP.LT.OR P2, PT, R0, 0x2, !P0 ;  /* 0x000000020000780c */ /* 0x000fe40004741670 */
[----:B------:R-:W-:Y:S02]  /*38c0*/  @!P3 IADD3 R88, P4, R120, UR41, RZ ;  /* 0x000000297858bc10 */ /* 0x000fe4000ff9e0ff */
[----:B---3--:R-:W-:-:S05]  /*38d0*/  @!P3 PRMT R89, R155, 0x8880, RZ ;  /* 0x000088809b59b816 */ /* 0x008fca00000000ff */
[----:B------:R-:W-:Y:S01]  /*38e0*/  @!P3 IMAD R156, R89, R154, RZ ;  /* 0x0000009a599cb224 */ /* 0x000fe200078e02ff */
[----:B------:R-:W-:-:S03]  /*38f0*/  @!P3 IADD3.X R89, R121, UR40, RZ, P4, !PT ;  /* 0x000000287959bc10 */ /* 0x000fc6000a7fe4ff */
[----:B------:R-:W-:-:S05]  /*3900*/  @!P3 IMAD R131, R90, R153, R156 ;  /* 0x000000995a83b224 */ /* 0x000fca00078e029c */
[----:B------:R3:W-:Y:S04]  /*3910*/  @!P3 STG.E.U8 desc[UR36][R88.64], R131 ;  /* 0x000000835800b986 */ /* 0x0007e8000c101124 */
        /* <DEDUP_REMOVED lines=8> */
[----:B------:R-:W4:Y:S01]  /*39a0*/  @!P3 LDG.E.U8 R155, desc[UR36][R122.64+0x8] ;  /* 0x000008247a9bb981 */ /* 0x000f22000c1e1100 */
[----:B------:R-:W-:Y:S02]  /*39b0*/  ISETP.LT.OR P2, PT, R0, 0xa, !P1 ;  /* 0x0000000a0000780c */ /* 0x000fe40004f41670 */
[----:B---3--:R-:W-:-:S04]  /*39c0*/  @!P3 IADD3 R88, P4, R14, UR41, RZ ;  /* 0x000000290e58bc10 */ /* 0x008fc8000ff9e0ff */
[----:B------:R-:W-:Y:S02]  /*39d0*/  @!P3 IADD3.X R89, R15, UR40, RZ, P4, !PT ;  /* 0x000000280f59bc10 */ /* 0x000fe4000a7fe4ff */
[----:B----4-:R-:W-:-:S05]  /*39e0*/  @!P3 PRMT R13, R155, 0x8880, RZ ;  /* 0x000088809b0db816 */ /* 0x010fca00000000ff */
[----:B------:R-:W-:-:S04]  /*39f0*/  @!P3 IMAD R156, R13, R154, RZ ;  /* 0x0000009a0d9cb224 */ /* 0x000fc800078e02ff */
[----:B------:R-:W-:-:S05]  /*3a00*/  @!P3 IMAD R13, R92, R153, R156 ;  /* 0x000000995c0db224 */ /* 0x000fca00078e029c */
[----:B------:R3:W-:Y:S04]  /*3a10*/  @!P3 STG.E.U8 desc[UR36][R88.64+0x8], R13 ;  /* 0x0000080d5800b986 */ /* 0x0007e8000c101124 */
[----:B------:R-:W2:Y:S01]  /*3a20*/  @!P2 LDG.E.U8 R155, desc[UR36][R122.64+0x9] ;  /* 0x000009247a9ba981 */ /* 0x000ea2000c1e1100 */
[----:B------:R-:W-:Y:S02]  /*3a30*/  ISETP.LT.OR P3, PT, R0, 0x9, !P0 ;  /* 0x000000090000780c */ /* 0x000fe40004761670 */
[----:B------:R-:W-:Y:S02]  /*3a40*/  @!P2 IADD3 R90, P4, R14, UR41, RZ ;  /* 0x000000290e5aac10 */ /* 0x000fe4000ff9e0ff */
[----:B--2---:R-:W-:-:S05]  /*3a50*/  @!P2 PRMT R91, R155, 0x8880, RZ ;  /* 0x000088809b5ba816 */ /* 0x004fca00000000ff */
[----:B------:R-:W-:Y:S01]  /*3a60*/  @!P2 IMAD R156, R91, R154, RZ ;  /* 0x0000009a5b9ca224 */ /* 0x000fe200078e02ff */
[----:B------:R-:W-:-:S03]  /*3a70*/  @!P2 IADD3.X R91, R15, UR40, RZ, P4, !PT ;  /* 0x000000280f5bac10 */ /* 0x000fc6000a7fe4ff */
        /* <DEDUP_REMOVED lines=10> */
[----:B------:R-:W4:Y:S01]  /*3b20*/  @!P2 LDG.E.U8 R155, desc[UR36][R124.64+0x9] ;  /* 0x000009247c9ba981 */ /* 0x000f22000c1e1100 */
[----:B------:R-:W-:Y:S02]  /*3b30*/  ISETP.LT.OR P3, PT, R0, 0x11, !P1 ;  /* 0x000000110000780c */ /* 0x000fe40004f61670 */
[----:B--2---:R-:W-:Y:S02]  /*3b40*/  @!P2 IADD3 R90, P4, R120, UR41, RZ ;  /* 0x00000029785aac10 */ /* 0x004fe4000ff9e0ff */
[----:B----4-:R-:W-:-:S05]  /*3b50*/  @!P2 PRMT R91, R155, 0x8880, RZ ;  /* 0x000088809b5ba816 */ /* 0x010fca00000000ff */
        /* <DEDUP_REMOVED lines=189> */
[----:B------:R-:W-:-:S05]  /*4730*/  IADD3 R97, P0, R157, 0x100, RZ ;  /* 0x000001009d617810 */ /* 0x000fca0007f1e0ff */
[----:B--2---:R-:W-:Y:S01]  /*4740*/  IMAD.X R91, RZ, RZ, R9, P0 ;  /* 0x000000ffff5b7224 */ /* 0x004fe200000e0609 */
[----:B------:R-:W-:-:S03]  /*4750*/  ISETP.GE.AND P0, PT, R3, 0x101, PT ;  /* 0x000001010300780c */ /* 0x000fc60003f06270 */
[-C--:B------:R-:W-:Y:S01]  /*4760*/  IMAD R8, R91, R10.reuse, RZ ;  /* 0x0000000a5b087224 */ /* 0x080fe200078e02ff */
[----:B------:R-:W-:Y:S01]  /*4770*/  ISETP.LT.OR P2, PT, R0, 0x1, !P0 ;  /* 0x000000010000780c */ /* 0x000fe20004741670 */
[----:B------:R-:W-:-:S04]  /*4780*/  IMAD.WIDE.U32 R90, R97, R10, R20 ;  /* 0x0000000a615a7225 */ /* 0x000fc800078e0014 */
[----:B------:R-:W-:Y:S01]  /*4790*/  IMAD R95, R97, R11, R8 ;  /* 0x0000000b615f7224 */ /* 0x000fe200078e0208 */
[----:B---3--:R-:W-:Y:S02]  /*47a0*/  IADD3 R88, P4, R90, R6, RZ ;  /* 0x000000065a587210 */ /* 0x008fe40007f9e0ff */
[----:B------:R-:W-:Y:S02]  /*47b0*/  @!P1 IADD3 R90, P3, R120, UR41, RZ ;  /* 0x00000029785a9c10 */ /* 0x000fe4000ff7e0ff */
[----:B------:R-:W-:Y:S02]  /*47c0*/  IADD3.X R89, R7, R91, R95, P4, !PT ;  /* 0x0000005b07597210 */ /* 0x000fe400027fe45f */
[----:B------:R-:W-:Y:S02]  /*47d0*/  @!P1 IADD3.X R91, R121, UR40, RZ, P3, !PT ;  /* 0x00000028795b9c10 */ /* 0x000fe40009ffe4ff */
[----:B----4-:R-:W-:-:S05]  /*47e0*/  @!P1 PRMT R93, R155, 0x8880, RZ ;  /* 0x000088809b5d9816 */ /* 0x010fca00000000ff */
[----:B------:R-:W-:-:S04]  /*47f0*/  @!P1 IMAD R156, R93, R154, RZ ;  /* 0x0000009a5d9c9224 */ /* 0x000fc800078e02ff */
[----:B------:R-:W-:-:S05]  /*4800*/  @!P1 IMAD R119, R119, R153, R156 ;  /* 0x0000009977779224 */ /* 0x000fca00078e029c */
[----:B------:R2:W-:Y:S04]  /*4810*/  @!P1 STG.E.U8 desc[UR36][R90.64+0x39], R119 ;  /* 0x000039775a009986 */ /* 0x0005e8000c101124 */
[----:B------:R-:W3:Y:S01]  /*4820*/  @!P2 LDG.E.U8 R155, desc[UR36][R88.64] ;  /* 0x00000024589ba981 */ /* 0x000ee2000c1e1100 */
[----:B------:R-:W-:Y:S02]  /*4830*/  ISETP.LT.OR P3, PT, R0, 0x2, !P0 ;  /* 0x000000020000780c */ /* 0x000fe40004761670 */
[----:B------:R-:W-:-:S04]  /*4840*/  @!P2 IADD3 R92, P1, R14, UR45, RZ ;  /* 0x0000002d0e5cac10 */ /* 0x000fc8000ff3e0ff */
[----:B------:R-:W-:Y:S02]  /*4850*/  @!P2 IADD3.X R93, R15, UR44, RZ, P1, !PT ;  /* 0x0000002c0f5dac10 */ /* 0x000fe40008ffe4ff */
[----:B---3--:R-:W-:-:S05]  /*4860*/  @!P2 PRMT R13, R155, 0x8880, RZ ;  /* 0x000088809b0da816 */ /* 0x008fca00000000ff */
[----:B------:R-:W-:-:S04]  /*4870*/  @!P2 IMAD R156, R13, R154, RZ ;  /* 0x0000009a0d9ca224 */ /* 0x000fc800078e02ff */
[----:B------:R-:W-:-:S05]  /*4880*/  @!P2 IMAD R13, R56, R153, R156 ;  /* 0x00000099380da224 */ /* 0x000fca00078e029c */
[----:B------:R3:W-:Y:S04]  /*4890*/  @!P2 STG.E.U8 desc[UR36][R92.64], R13 ;  /* 0x0000000d5c00a986 */ /* 0x0007e8000c101124 */
[----:B------:R-:W4:Y:S01]  /*48a0*/  @!P3 LDG.E.U8 R155, desc[UR36][R88.64+0x1] ;  /* 0x00000124589bb981 */ /* 0x000f22000c1e1100 */
[----:B--2---:R-:W-:Y:S01]  /*48b0*/  IMAD.WIDE.U32 R90, R97, R10, R22 ;  /* 0x0000000a615a7225 */ /* 0x004fe200078e0016 */
[----:B------:R-:W-:-:S03]  /*48c0*/  ISETP.GE.AND P1, PT, R3, 0x109, PT ;  /* 0x000001090300780c */ /* 0x000fc60003f26270 */
[----:B------:R-:W-:Y:S01]  /*48d0*/  IMAD.IADD R8, R95, 0x1, R91 ;  /* 0x000000015f087824 */ /* 0x000fe200078e025b */
[----:B------:R-:W-:Y:S02]  /*48e0*/  IADD3 R90, P4, P5, R12, R6, R90 ;  /* 0x000000060c5a7210 */ /* 0x000fe40007d9e05a */
[----:B------:R-:W-:Y:S02]  /*48f0*/  ISETP.LT.OR P2, PT, R0, 0x1, !P1 ;  /* 0x000000010000780c */ /* 0x000fe40004f41670 */
[----:B------:R-:W-:Y:S02]  /*4900*/  IADD3.X R91, R21, R7, R8, P4, P5 ;  /* 0x00000007155b7210 */ /* 0x000fe400027ea408 */
[----:B------:R-:W-:Y:S02]  /*4910*/  @!P3 IADD3 R94, P4, R14, UR45, RZ ;  /* 0x0000002d0e5ebc10 */ /* 0x000fe4000ff9e0ff */
[----:B----4-:R-:W-:-:S05]  /*4920*/  @!P3 PRMT R56, R155, 0x8880, RZ ;  /* 0x000088809b38b816 */ /* 0x010fca00000000ff */
[----:B------:R-:W-:-:S04]  /*4930*/  @!P3 IMAD.MOV.U32 R95, RZ, RZ, R56 ;  /* 0x000000ffff5fb224 */ /* 0x000fc800078e0038 */
[----:B------:R-:W-:Y:S01]  /*4940*/  @!P3 IMAD R156, R95, R154, RZ ;  /* 0x0000009a5f9cb224 */ /* 0x000fe200078e02ff */
[----:B------:R-:W-:-:S03]  /*4950*/  @!P3 IADD3.X R95, R15, UR44, RZ, P4, !PT ;  /* 0x0000002c0f5fbc10 */ /* 0x000fc6000a7fe4ff */
[----:B---3--:R-:W-:-:S05]  /*4960*/  @!P3 IMAD R13, R57, R153, R156 ;  /* 0x00000099390db224 */ /* 0x008fca00078e029c */
        /* <DEDUP_REMOVED lines=224> */
[----:B------:R-:W-:Y:S04]  /*5770*/  @!P0 STG.E.U8 desc[UR36][R58.64+0x39], R85 ;  /* 0x000039553a008986 */ /* 0x000fe8000c101124 */
[----:B------:R-:W2:Y:S01]  /*5780*/  @!P2 LDG.E.U8 R155, desc[UR36][R90.64+0x38] ;  /* 0x000038245a9ba981 */ /* 0x000ea2000c1e1100 */
[----:B------:R-:W-:Y:S02]  /*5790*/  ISETP.LT.OR P1, PT, R0, 0x3a, !P1 ;  /* 0x0000003a0000780c */ /* 0x000fe40004f21670 */
[----:B---3--:R-:W-:-:S04]  /*57a0*/  @!P2 IADD3 R56, P0, R120, UR45, RZ ;  /* 0x0000002d7838ac10 */ /* 0x008fc8000ff1e0ff */
[----:B------:R-:W-:Y:S02]  /*57b0*/  @!P2 IADD3.X R57, R121, UR44, RZ, P0, !PT ;  /* 0x0000002c7939ac10 */ /* 0x000fe400087fe4ff */
[----:B--2---:R-:W-:-:S05]  /*57c0*/  @!P2 PRMT R13, R155, 0x8880, RZ ;  /* 0x000088809b0da816 */ /* 0x004fca00000000ff */
[----:B------:R-:W-:-:S04]  /*57d0*/  @!P2 IMAD R156, R13, R154, RZ ;  /* 0x0000009a0d9ca224 */ /* 0x000fc800078e02ff */
[----:B------:R-:W-:-:S05]  /*57e0*/  @!P2 IMAD R13, R86, R153, R156 ;  /* 0x00000099560da224 */ /* 0x000fca00078e029c */
[----:B------:R2:W-:Y:S04]  /*57f0*/  @!P2 STG.E.U8 desc[UR36][R56.64+0x38], R13 ;  /* 0x0000380d3800a986 */ /* 0x0005e8000c101124 */
[----:B------:R-:W3:Y:S01]  /*5800*/  @!P1 LDG.E.U8 R155, desc[UR36][R90.64+0x39] ;  /* 0x000039245a9b9981 */ /* 0x000ee2000c1e1100 */
[----:B------:R-:W-:-:S05]  /*5810*/  IADD3 R157, P0, R157, 0x180, RZ ;  /* 0x000001809d9d7810 */ /* 0x000fca0007f1e0ff */
[----:B------:R-:W-:Y:S01]  /*5820*/  IMAD.X R9, RZ, RZ, R9, P0 ;  /* 0x000000ffff097224 */ /* 0x000fe200000e0609 */
[----:B------:R-:W-:Y:S02]  /*5830*/  ISETP.GE.AND P0, PT, R3, 0x181, PT ;  /* 0x000001810300780c */ /* 0x000fe40003f06270 */
[----:B--2---:R-:W-:Y:S01]  /*5840*/  @!P1 IADD3 R56, P2, R120, UR45, RZ ;  /* 0x0000002d78389c10 */ /* 0x004fe2000ff5e0ff */
[-C--:B------:R-:W-:Y:S01]  /*5850*/  IMAD R58, R9, R10.reuse, RZ ;  /* 0x0000000a093a7224 */ /* 0x080fe200078e02ff */
[----:B------:R-:W-:Y:S01]  /*5860*/  ISETP.LT.OR P4, PT, R0, 0x1, !P0 ;  /* 0x000000010000780c */ /* 0x000fe20004781670 */
[----:B------:R-:W-:Y:S01]  /*5870*/  IMAD.WIDE.U32 R8, R157, R10, R20 ;  /* 0x0000000a9d087225 */ /* 0x000fe200078e0014 */
[----:B------:R-:W-:-:S03]  /*5880*/  @!P1 IADD3.X R57, R121, UR44, RZ, P2, !PT ;  /* 0x0000002c79399c10 */ /* 0x000fc600097fe4ff */
[----:B------:R-:W-:Y:S01]  /*5890*/  IMAD R61, R157, R11, R58 ;  /* 0x0000000b9d3d7224 */ /* 0x000fe200078e023a */
[----:B------:R-:W-:-:S04]  /*58a0*/  IADD3 R8, P3, R8, R6, RZ ;  /* 0x0000000608087210 */ /* 0x000fc80007f7e0ff */
[----:B------:R-:W-:Y:S02]  /*58b0*/  IADD3.X R9, R7, R9, R61, P3, !PT ;  /* 0x0000000907097210 */ /* 0x000fe40001ffe43d */
[----:B---3--:R-:W-:-:S05]  /*58c0*/  @!P1 PRMT R59, R155, 0x8880, RZ ;  /* 0x000088809b3b9816 */ /* 0x008fca00000000ff */
[----:B------:R-:W-:-:S04]  /*58d0*/  @!P1 IMAD R156, R59, R154, RZ ;  /* 0x0000009a3b9c9224 */ /* 0x000fc800078e02ff */
[----:B------:R-:W-:-:S05]  /*58e0*/  @!P1 IMAD R87, R87, R153, R156 ;  /* 0x0000009957579224 */ /* 0x000fca00078e029c */
[----:B------:R2:W-:Y:S04]  /*58f0*/  @!P1 STG.E.U8 desc[UR36][R56.64+0x39], R87 ;  /* 0x0000395738009986 */ /* 0x0005e8000c101124 */
[----:B------:R-:W3:Y:S01]  /*5900*/  @!P4 LDG.E.U8 R155, desc[UR36][R8.64] ;  /* 0x00000024089bc981 */ /* 0x000ee2000c1e1100 */
[----:B------:R-:W-:Y:S01]  /*5910*/  @!P4 IMAD.MOV.U32 R58, RZ, RZ, R14 ;  /* 0x000000ffff3ac224 */ /* 0x000fe200078e000e */
[----:B------:R-:W-:Y:S01]  /*5920*/  ISETP.LT.OR P2, PT, R0, 0x2, !P0 ;  /* 0x000000020000780c */ /* 0x000fe20004741670 */
[----:B------:R-:W-:Y:S02]  /*5930*/  @!P4 IMAD.MOV.U32 R59, RZ, RZ, R15 ;  /* 0x000000ffff3bc224 */ /* 0x000fe400078e000f */
[----:B------:R-:W-:Y:S02]  /*5940*/  @!P4 IMAD R13, R5, 0x180, RZ ;  /* 0x00000180050dc824 */ /* 0x000fe400078e02ff */
[----:B------:R-:W-:-:S04]  /*5950*/  @!P4 IMAD.WIDE.U32 R58, R4, 0x180, R58 ;  /* 0x00000180043ac825 */ /* 0x000fc800078e003a */
[----:B------:R-:W-:Y:S01]  /*5960*/  @!P4 IMAD.IADD R59, R59, 0x1, R13 ;  /* 0x000000013b3bc824 */ /* 0x000fe200078e020d */
[----:B---3--:R-:W-:-:S05]  /*5970*/  @!P4 PRMT R11, R155, 0x8880, RZ ;  /* 0x000088809b0bc816 */ /* 0x008fca00000000ff */
[----:B------:R-:W-:-:S04]  /*5980*/  @!P4 IMAD R156, R11, R154, RZ ;  /* 0x0000009a0b9cc224 */ /* 0x000fc800078e02ff */
[----:B------:R-:W-:-:S05]  /*5990*/  @!P4 IMAD R13, R24, R153, R156 ;  /* 0x00000099180dc224 */ /* 0x000fca00078e029c */
[----:B------:R3:W-:Y:S04]  /*59a0*/  @!P4 STG.E.U8 desc[UR36][R58.64], R13 ;  /* 0x0000000d3a00c986 */ /* 0x0007e8000c101124 */
[----:B------:R-:W4:Y:S01]  /*59b0*/  @!P2 LDG.E.U8 R155, desc[UR36][R8.64+0x1] ;  /* 0x00000124089ba981 */ /* 0x000f22000c1e1100 */
[----:B------:R-:W-:Y:S01]  /*59c0*/  ISETP.GE.AND P1, PT, R3, 0x189, PT ;  /* 0x000001890300780c */ /* 0x000fe20003f26270 */
[----:B------:R-:W-:-:S03]  /*59d0*/  IMAD.WIDE.U32 R10, R157, R10, R22 ;  /* 0x0000000a9d0a7225 */ /* 0x000fc600078e0016 */
[----:B------:R-:W-:Y:S01]  /*59e0*/  ISETP.LT.OR P3, PT, R0, 0x1, !P1 ;  /* 0x000000010000780c */ /* 0x000fe20004f61670 */
[----:B--2---:R-:W-:Y:S01]  /*59f0*/  @!P2 IMAD R57, R5, 0x180, RZ ;  /* 0x000001800539a824 */ /* 0x004fe200078e02ff */
[----:B------:R-:W-:Y:S01]  /*5a00*/  IADD3 R6, P4, P5, R12, R6, R10 ;  /* 0x000000060c067210 */ /* 0x000fe20007d9e00a */
[----:B------:R-:W-:-:S04]  /*5a10*/  @!P2 IMAD.WIDE.U32 R22, R4, 0x180, R14 ;  /* 0x000001800416a825 */ /* 0x000fc800078e000e */
[----:B------:R-:W-:Y:S02]  /*5a20*/  IMAD.IADD R20, R61, 0x1, R11 ;  /* 0x000000013d147824 */ /* 0x000fe400078e020b */
[----:B------:R-:W-:-:S03]  /*5a30*/  @!P2 IMAD.IADD R23, R23, 0x1, R57 ;  /* 0x000000011717a824 */ /* 0x000fc600078e0239 */
[----:B------:R-:W-:Y:S02]  /*5a40*/  IADD3.X R7, R21, R7, R20, P4, P5 ;  /* 0x0000000715077210 */ /* 0x000fe400027ea414 */
[----:B----4-:R-:W-:-:S05]  /*5a50*/  @!P2 PRMT R3, R155, 0x8880, RZ ;  /* 0x000088809b03a816 */ /* 0x010fca00000000ff */
[----:B------:R-:W-:-:S04]  /*5a60*/  @!P2 IMAD R156, R3, R154, RZ ;  /* 0x0000009a039ca224 */ /* 0x000fc800078e02ff */
[----:B------:R-:W-:-:S05]  /*5a70*/  @!P2 IMAD R25, R25, R153, R156 ;  /* 0x000000991919a224 */ /* 0x000fca00078e029c */
[----:B------:R2:W-:Y:S04]  /*5a80*/  @!P2 STG.E.U8 desc[UR36][R22.64+0x1], R25 ;  /* 0x000001191600a986 */ /* 0x0005e8000c101124 */
[----:B------:R-:W4:Y:S01]  /*5a90*/  @!P3 LDG.E.U8 R155, desc[UR36][R6.64] ;  /* 0x00000024069bb981 */ /* 0x000f22000c1e1100 */
[----:B------:R-:W-:Y:S01]  /*5aa0*/  @!P3 IMAD.MOV.U32 R10, RZ, RZ, R120 ;  /* 0x000000ffff0ab224 */ /* 0x000fe200078e0078 */
[----:B------:R-:W-:Y:S01]  /*5ab0*/  ISETP.LT.OR P2, PT, R0, 0x2, !P1 ;  /* 0x000000020000780c */ /* 0x000fe20004f41670 */
[----:B------:R-:W-:Y:S02]  /*5ac0*/  @!P3 IMAD.MOV.U32 R11, RZ, RZ, R121 ;  /* 0x000000ffff0bb224 */ /* 0x000fe400078e0079 */
[----:B---3--:R-:W-:Y:S02]  /*5ad0*/  @!P3 IMAD R13, R5, 0x180, RZ ;  /* 0x00000180050db824 */ /* 0x008fe400078e02ff */
[----:B------:R-:W-:-:S04]  /*5ae0*/  @!P3 IMAD.WIDE.U32 R10, R4, 0x180, R10 ;  /* 0x00000180040ab825 */ /* 0x000fc800078e000a */
[----:B------:R-:W-:Y:S01]  /*5af0*/  @!P3 IMAD.IADD R11, R13, 0x1, R11 ;  /* 0x000000010d0bb824 */ /* 0x000fe200078e020b */
[----:B----4-:R-:W-:-:S05]  /*5b00*/  @!P3 PRMT R3, R155, 0x8880, RZ ;  /* 0x000088809b03b816 */ /* 0x010fca00000000ff */
[----:B------:R-:W-:-:S04]  /*5b10*/  @!P3 IMAD R156, R3, R154, RZ ;  /* 0x0000009a039cb224 */ /* 0x000fc800078e02ff */
[----:B------:R-:W-:-:S05]  /*5b20*/  @!P3 IMAD R3, R26, R153, R156 ;  /* 0x000000991a03b224 */ /* 0x000fca00078e029c */
[----:B------:R3:W-:Y:S04]  /*5b30*/  @!P3 STG.E.U8 desc[UR36][R10.64], R3 ;  /* 0x000000030a00b986 */ /* 0x0007e8000c101124 */
[----:B------:R-:W4:Y:S01]  /*5b40*/  @!P2 LDG.E.U8 R155, desc[UR36][R6.64+0x1] ;  /* 0x00000124069ba981 */ /* 0x000f22000c1e1100 */
[----:B------:R-:W-:Y:S01]  /*5b50*/  ISETP.LT.OR P3, PT, R0, 0x9, !P0 ;  /* 0x000000090000780c */ /* 0x000fe20004761670 */
[----:B--2---:R-:W-:Y:S02]  /*5b60*/  @!P2 IMAD R23, R5, 0x180, RZ ;  /* 0x000001800517a824 */ /* 0x004fe400078e02ff */
[----:B------:R-:W-:-:S04]  /*5b70*/  @!P2 IMAD.WIDE.U32 R12, R4, 0x180, R120 ;  /* 0x00000180040ca825 */ /* 0x000fc800078e0078 */
[----:B------:R-:W-:Y:S01]  /*5b80*/  @!P2 IMAD.IADD R13, R23, 0x1, R13 ;  /* 0x00000001170da824 */ /* 0x000fe200078e020d */
[----:B----4-:R-:W-:-:S05]  /*5b90*/  @!P2 PRMT R21, R155, 0x8880, RZ ;  /* 0x000088809b15a816 */ /* 0x010fca00000000ff */
[----:B------:R-:W-:-:S04]  /*5ba0*/  @!P2 IMAD R156, R21, R154, RZ ;  /* 0x0000009a159ca224 */ /* 0x000fc800078e02ff */
[----:B------:R-:W-:-:S05]  /*5bb0*/  @!P2 IMAD R27, R27, R153, R156 ;  /* 0x000000991b1ba224 */ /* 0x000fca00078e029c */
[----:B------:R-:W-:Y:S04]  /*5bc0*/  @!P2 STG.E.U8 desc[UR36][R12.64+0x1], R27 ;  /* 0x0000011b0c00a986 */ /* 0x000fe8000c101124 */
[----:B------:R-:W2:Y:S01]  /*5bd0*/  @!P3 LDG.E.U8 R155, desc[UR36][R8.64+0x8] ;  /* 0x00000824089bb981 */ /* 0x000ea2000c1e1100 */
[----:B---3--:R-:W-:Y:S01]  /*5be0*/  @!P3 IMAD.MOV.U32 R10, RZ, RZ, R14 ;  /* 0x000000ffff0ab224 */ /* 0x008fe200078e000e */
[----:B------:R-:W-:Y:S01]  /*5bf0*/  ISETP.LT.OR P2, PT, R0, 0xa, !P0 ;  /* 0x0000000a0000780c */ /* 0x000fe20004741670 */
[----:B------:R-:W-:Y:S02]  /*5c00*/  @!P3 IMAD.MOV.U32 R11, RZ, RZ, R15 ;  /* 0x000000ffff0bb224 */ /* 0x000fe400078e000f */
[----:B------:R-:W-:Y:S02]  /*5c10*/  @!P3 IMAD R21, R5, 0x180, RZ ;  /* 0x000001800515b824 */ /* 0x000fe400078e02ff */
[----:B------:R-:W-:-:S04]  /*5c20*/  @!P3 IMAD.WIDE.U32 R10, R4, 0x180, R10 ;  /* 0x00000180040ab825 */ /* 0x000fc800078e000a */
[----:B------:R-:W-:Y:S01]  /*5c30*/  @!P3 IMAD.IADD R11, R11, 0x1, R21 ;  /* 0x000000010b0bb824 */ /* 0x000fe200078e0215 */
[----:B--2---:R-:W-:-:S05]  /*5c40*/  @!P3 PRMT R3, R155, 0x8880, RZ ;  /* 0x000088809b03b816 */ /* 0x004fca00000000ff */
[----:B------:R-:W-:-:S04]  /*5c50*/  @!P3 IMAD R156, R3, R154, RZ ;  /* 0x0000009a039cb224 */ /* 0x000fc800078e02ff */
[----:B------:R-:W-:-:S05]  /*5c60*/  @!P3 IMAD R3, R28, R153, R156 ;  /* 0x000000991c03b224 */ /* 0x000fca00078e029c */
[----:B------:R2:W-:Y:S04]  /*5c70*/  @!P3 STG.E.U8 desc[UR36][R10.64+0x8], R3 ;  /* 0x000008030a00b986 */ /* 0x0005e8000c101124 */
[----:B------:R-:W3:Y:S01]  /*5c80*/  @!P2 LDG.E.U8 R155, desc[UR36][R8.64+0x9] ;  /* 0x00000924089ba981 */ /* 0x000ee2000c1e1100 */
[----:B------:R-:W-:Y:S01]  /*5c90*/  ISETP.LT.OR P3, PT, R0, 0x9, !P1 ;  /* 0x000000090000780c */ /* 0x000fe20004f61670 */
[----:B------:R-:W-:Y:S02]  /*5ca0*/  @!P2 IMAD R23, R5, 0x180, RZ ;  /* 0x000001800517a824 */ /* 0x000fe400078e02ff */
[----:B--2---:R-:W-:Y:S02]  /*5cb0*/  @!P2 IMAD.MOV.U32 R10, RZ, RZ, R14 ;  /* 0x000000ffff0aa224 */ /* 0x004fe400078e000e */
[----:B------:R-:W-:-:S02]  /*5cc0*/  @!P2 IMAD.MOV.U32 R11, RZ, RZ, R15 ;  /* 0x000000ffff0ba224 */ /* 0x000fc400078e000f */
[----:B------:R-:W-:-:S04]  /*5cd0*/  @!P2 IMAD.WIDE.U32 R12, R4, 0x180, R10 ;  /* 0x00000180040ca825 */ /* 0x000fc800078e000a */
[----:B------:R-:W-:Y:S01]  /*5ce0*/  @!P2 IMAD.IADD R13, R13, 0x1, R23 ;  /* 0x000000010d0da824 */ /* 0x000fe200078e0217 */
        /* <DEDUP_REMOVED lines=16> */
[----:B--2---:R-:W-:Y:S01]  /*5df0*/  @!P2 IMAD.MOV.U32 R12, RZ, RZ, R120 ;  /* 0x000000ffff0ca224 */ /* 0x004fe200078e0078 */
[----:B------:R-:W-:Y:S01]  /*5e00*/  ISETP.LT.OR P3, PT, R0, 0x11, !P0 ;  /* 0x000000110000780c */ /* 0x000fe20004761670 */
[----:B------:R-:W-:Y:S02]  /*5e10*/  @!P2 IMAD.MOV.U32 R13, RZ, RZ, R121 ;  /* 0x000000ffff0da224 */ /* 0x000fe400078e0079 */
[----:B------:R-:W-:Y:S02]  /*5e20*/  @!P2 IMAD R23, R5, 0x180, RZ ;  /* 0x000001800517a824 */ /* 0x000fe400078e02ff */
        /* <DEDUP_REMOVED lines=225> */
[----:B------:R2:W-:Y:S04]  /*6c40*/  @!P2 STG.E.U8 desc[UR36][R12.64+0x31], R51 ;  /* 0x000031330c00a986 */ /* 0x0005e8000c101124 */
[----:B------:R-:W4:Y:S01]  /*6c50*/  @!P3 LDG.E.U8 R155, desc[UR36][R8.64+0x38] ;  /* 0x00003824089bb981 */ /* 0x000f22000c1e1100 */
[----:B---3--:R-:W-:Y:S01]  /*6c60*/  @!P3 IMAD.MOV.U32 R10, RZ, RZ, R14 ;  /* 0x000000ffff0ab224 */ /* 0x008fe200078e000e */
        /* <DEDUP_REMOVED lines=9> */
[----:B------:R-:W2:Y:S01]  /*6d00*/  @!P0 LDG.E.U8 R155, desc[UR36][R8.64+0x39] ;  /* 0x00003924089b8981 */ /* 0x000ea2000c1e1100 */
[----:B------:R-:W-:Y:S01]  /*6d10*/  ISETP.LT.OR P2, PT, R0, 0x39, !P1 ;  /* 0x000000390000780c */ /* 0x000fe20004f41670 */
[----:B------:R-:W-:Y:S02]  /*6d20*/  @!P0 IMAD R21, R5, 0x180, RZ ;  /* 0x0000018005158824 */ /* 0x000fe400078e02ff */
[----:B------:R-:W-:-:S04]  /*6d30*/  @!P0 IMAD.WIDE.U32 R14, R4, 0x180, R14 ;  /* 0x00000180040e8825 */ /* 0x000fc800078e000e */
[----:B------:R-:W-:Y:S01]  /*6d40*/  @!P0 IMAD.IADD R15, R15, 0x1, R21 ;  /* 0x000000010f0f8824 */ /* 0x000fe200078e0215 */
[----:B--2---:R-:W-:-:S05]  /*6d50*/  @!P0 PRMT R13, R155, 0x8880, RZ ;  /* 0x000088809b0d8816 */ /* 0x004fca00000000ff */
        /* <DEDUP_REMOVED lines=14> */
[----:B------:R-:W3:Y:S02]  /*6e40*/  @!P1 LDG.E.U8 R155, desc[UR36][R6.64+0x39] ;  /* 0x00003924069b9981 */ /* 0x000ee4000c1e1100 */
[----:B---3--:R-:W-:-:S05]  /*6e50*/  @!P1 PRMT R11, R155, 0x8880, RZ ;  /* 0x000088809b0b9816 */ /* 0x008fca00000000ff */
[----:B------:R-:W-:-:S04]  /*6e60*/  @!P1 IMAD R156, R11, R154, RZ ;  /* 0x0000009a0b9c9224 */ /* 0x000fc800078e02ff */
[----:B------:R-:W-:Y:S01]  /*6e70*/  IMAD R55, R55, R153, R156 ;  /* 0x0000009937377224 */ /* 0x000fe200078e029c */
[----:B--2---:R-:W-:Y:S06]  /*6e80*/  @P1 BRA `(.L_x_44) ;  /* 0x0000002400d01947 */ /* 0x004fec0003800000 */
[----:B------:R-:W-:Y:S02]  /*6e90*/  IMAD R3, R5, 0x180, RZ ;  /* 0x0000018005037824 */ /* 0x000fe400078e02ff */
[----:B------:R-:W-:-:S04]  /*6ea0*/  IMAD.WIDE.U32 R4, R4, 0x180, R120 ;  /* 0x0000018004047825 */ /* 0x000fc800078e0078 */
[----:B------:R-:W-:-:S05]  /*6eb0*/  IMAD.IADD R5, R3, 0x1, R5 ;  /* 0x0000000103057824 */ /* 0x000fca00078e0205 */
[----:B------:R2:W-:Y:S01]  /*6ec0*/  STG.E.U8 desc[UR36][R4.64+0x39], R55 ;  /* 0x0000393704007986 */ /* 0x0005e2000c101124 */
[----:B------:R-:W-:Y:S05]  /*6ed0*/  BRA `(.L_x_44) ;  /* 0x0000002400bc7947 */ /* 0x000fea0003800000 */
.L_x_29:
[C---:B------:R-:W-:Y:S01]  /*6ee0*/  ISETP.GE.AND P4, PT, R3.reuse, 0x1, PT ;  /* 0x000000010300780c */ /* 0x040fe20003f86270 */
[----:B------:R-:W-:Y:S01]  /*6ef0*/  ULDC.64 UR4, c[0x0][0x5c0] ;  /* 0x0001700000047ab9 */ /* 0x000fe20000000a00 */
[----:B------:R-:W-:Y:S02]  /*6f00*/  ISETP.GE.AND P2, PT, R3, 0x9, PT ;  /* 0x000000090300780c */ /* 0x000fe40003f46270 */
[C---:B------:R-:W-:Y:S02]  /*6f10*/  ISETP.LT.OR P1, PT, R0.reuse, 0x1, !P4 ;  /* 0x000000010000780c */ /* 0x040fe40006721670 */
[----:B------:R-:W-:Y:S02]  /*6f20*/  ISETP.LT.OR P3, PT, R0, 0x2, !P4 ;  /* 0x000000020000780c */ /* 0x000fe40006761670 */
[----:B------:R-:W-:Y:S02]  /*6f30*/  IADD3 R6, P0, R162, UR4, RZ ;  /* 0x00000004a2067c10 */ /* 0x000fe4000ff1e0ff */
[----:B------:R-:W-:-:S02]  /*6f40*/  ISETP.LT.OR P5, PT, R0, 0x2, !P2 ;  /* 0x000000020000780c */ /* 0x000fc400057a1670 */
[----:B------:R-:W-:Y:S02]  /*6f50*/  IADD3.X R7, R164, UR5, RZ, P0, !PT ;  /* 0x00000005a4077c10 */ /* 0x000fe400087fe4ff */
[----:B------:R-:W-:-:S03]  /*6f60*/  ISETP.LT.OR P0, PT, R0, 0x1, !P2 ;  /* 0x000000010000780c */ /* 0x000fc60005701670 */
[-C--:B------:R-:W-:Y:S02]  /*6f70*/  @!P1 IMAD R11, R120, R153.reuse, RZ ;  /* 0x00000099780b9224 */ /* 0x080fe400078e02ff */
[----:B------:R-:W-:-:S03]  /*6f80*/  @!P3 IMAD R121, R121, R153, RZ ;  /* 0x000000997979b224 */ /* 0x000fc600078e02ff */
[----:B------:R0:W-:Y:S01]  /*6f90*/  @!P1 STG.E.U8 desc[UR36][R6.64], R11 ;  /* 0x0000000b06009986 */ /* 0x0001e2000c101124 */
[----:B------:R-:W-:Y:S01]  /*6fa0*/  IADD3 R8, P1, R6, UR43, RZ ;  /* 0x0000002b06087c10 */ /* 0x000fe2000ff3e0ff */
[-C--:B------:R-:W-:Y:S02]  /*6fb0*/  @!P5 IMAD R123, R123, R153.reuse, RZ ;  /* 0x000000997b7bd224 */ /* 0x080fe400078e02ff */
[----:B------:R-:W-:Y:S01]  /*6fc0*/  @!P3 STG.E.U8 desc[UR36][R6.64+0x1], R121 ;  /* 0x000001790600b986 */ /* 0x000fe2000c101124 */
[----:B------:R-:W-:Y:S01]  /*6fd0*/  ISETP.LT.OR P3, PT, R0, 0x9, !P4 ;  /* 0x000000090000780c */ /* 0x000fe20006761670 */
[----:B------:R-:W-:Y:S01]  /*6fe0*/  @!P0 IMAD R13, R122, R153, RZ ;  /* 0x000000997a0d8224 */ /* 0x000fe200078e02ff */
[----:B------:R-:W-:Y:S02]  /*6ff0*/  IADD3.X R9, R7, UR42, RZ, P1, !PT ;  /* 0x0000002a07097c10 */ /* 0x000fe40008ffe4ff */
[----:B------:R-:W-:-:S03]  /*7000*/  ISETP.LT.OR P1, PT, R0, 0xa, !P4 ;  /* 0x0000000a0000780c */ /* 0x000fc60006721670 */
[----:B------:R-:W-:Y:S01]  /*7010*/  @!P0 STG.E.U8 desc[UR36][R8.64], R13 ;  /* 0x0000000d08008986 */ /* 0x000fe2000c101124 */
[----:B------:R-:W-:-:S03]  /*7020*/  ISETP.LT.OR P0, PT, R0, 0x9, !P2 ;  /* 0x000000090000780c */ /* 0x000fc60005701670 */
[----:B------:R-:W-:Y:S01]  /*7030*/  @!P5 STG.E.U8 desc[UR36][R8.64+0x1], R123 ;  /* 0x0000017b0800d986 */ /* 0x000fe2000c101124 */
[----:B------:R-:W-:Y:S01]  /*7040*/  ISETP.LT.OR P5, PT, R0, 0xa, !P2 ;  /* 0x0000000a0000780c */ /* 0x000fe200057a1670 */
[----:B0-----:R-:W-:-:S04]  /*7050*/  @!P3 IMAD R11, R124, R153, RZ ;  /* 0x000000997c0bb224 */ /* 0x001fc800078e02ff */
[-C--:B------:R-:W-:Y:S01]  /*7060*/  @!P1 IMAD R125, R125, R153.reuse, RZ ;  /* 0x000000997d7d9224 */ /* 0x080fe200078e02ff */
[----:B------:R0:W-:Y:S01]  /*7070*/  @!P3 STG.E.U8 desc[UR36][R6.64+0x8], R11 ;  /* 0x0000080b0600b986 */ /* 0x0001e2000c101124 */
[----:B------:R-:W-:Y:S02]  /*7080*/  ISETP.LT.OR P3, PT, R0, 0x11, !P4 ;  /* 0x000000110000780c */ /* 0x000fe40006761670 */
[-C--:B------:R-:W-:Y:S01]  /*7090*/  @!P0 IMAD R15, R126, R153.reuse, RZ ;  /* 0x000000997e0f8224 */ /* 0x080fe200078e02ff */
[----:B------:R-:W-:Y:S01]  /*70a0*/  @!P1 STG.E.U8 desc[UR36][R6.64+0x9], R125 ;  /* 0x0000097d06009986 */ /* 0x000fe2000c101124 */
[C---:B------:R-:W-:Y:S02]  /*70b0*/  ISETP.LT.OR P1, PT, R0.reuse, 0x12, !P4 ;  /* 0x000000120000780c */ /* 0x040fe40006721670 */
[----:B------:R-:W-:Y:S01]  /*70c0*/  @!P5 IMAD R127, R127, R153, RZ ;  /* 0x000000997f7fd224 */ /* 0x000fe200078e02ff */
        /* <DEDUP_REMOVED lines=48> */
[----:B------:R1:W-:Y:S01]  /*73d0*/  @!P0 STG.E.U8 desc[UR36][R8.64+0x28], R15 ;  /* 0x0000280f08008986 */ /* 0x0003e2000c101124 */
[----:B------:R-:W-:-:S03]  /*73e0*/  ISETP.LT.OR P0, PT, R0, 0x31, !P2 ;  /* 0x000000310000780c */ /* 0x000fc60005701670 */
[----:B------:R-:W-:Y:S01]  /*73f0*/  @!P5 STG.E.U8 desc[UR36][R8.64+0x29], R143 ;  /* 0x0000298f0800d986 */ /* 0x000fe2000c101124 */
[----:B------:R-:W-:Y:S01]  /*7400*/  ISETP.LT.OR P5, PT, R0, 0x32, !P2 ;  /* 0x000000320000780c */ /* 0x000fe200057a1670 */
[----:B0-----:R-:W-:-:S04]  /*7410*/  @!P3 IMAD R11, R144, R153, RZ ;  /* 0x00000099900bb224 */ /* 0x001fc800078e02ff */
[-C--:B------:R-:W-:Y:S01]  /*7420*/  @!P1 IMAD R145, R145, R153.reuse, RZ ;  /* 0x0000009991919224 */ /* 0x080fe200078e02ff */
[----:B------:R-:W-:Y:S01]  /*7430*/  @!P3 STG.E.U8 desc[UR36][R6.64+0x30], R11 ;  /* 0x0000300b0600b986 */ /* 0x000fe2000c101124 */
[----:B------:R-:W-:Y:S02]  /*7440*/  ISETP.LT.OR P3, PT, R0, 0x39, !P4 ;  /* 0x000000390000780c */ /* 0x000fe40006761670 */
[-C--:B------:R-:W-:Y:S01]  /*7450*/  @!P0 IMAD R13, R146, R153.reuse, RZ ;  /* 0x00000099920d8224 */ /* 0x080fe200078e02ff */
[----:B------:R-:W-:Y:S01]  /*7460*/  @!P1 STG.E.U8 desc[UR36][R6.64+0x31], R145 ;  /* 0x0000319106009986 */ /* 0x000fe2000c101124 */
[C---:B------:R-:W-:Y:S02]  /*7470*/  ISETP.LT.OR P4, PT, R0.reuse, 0x3a, !P4 ;  /* 0x0000003a0000780c */ /* 0x040fe40006781670 */
[----:B------:R-:W-:Y:S01]  /*7480*/  @!P5 IMAD R147, R147, R153, RZ ;  /* 0x000000999393d224 */ /* 0x000fe200078e02ff */
[----:B------:R0:W-:Y:S01]  /*7490*/  @!P0 STG.E.U8 desc[UR36][R8.64+0x30], R13 ;  /* 0x0000300d08008986 */ /* 0x0001e2000c101124 */
[----:B------:R-:W-:-:S02]  /*74a0*/  ISETP.LT.OR P1, PT, R0, 0x39, !P2 ;  /* 0x000000390000780c */ /* 0x000fc40005721670 */
[----:B------:R-:W-:Y:S01]  /*74b0*/  ISETP.GE.AND P0, PT, R3, 0x81, PT ;  /* 0x000000810300780c */ /* 0x000fe20003f06270 */
[----:B------:R-:W-:Y:S01]  /*74c0*/  @!P5 STG.E.U8 desc[UR36][R8.64+0x31], R147 ;  /* 0x000031930800d986 */ /* 0x000fe2000c101124 */
[----:B------:R-:W-:Y:S01]  /*74d0*/  ISETP.LT.OR P2, PT, R0, 0x3a, !P2 ;  /* 0x0000003a0000780c */ /* 0x000fe20005741670 */
[----:B-1----:R-:W-:Y:S01]  /*74e0*/  @!P3 IMAD R15, R148, R153, RZ ;  /* 0x00000099940fb224 */ /* 0x002fe200078e02ff */
[----:B------:R-:W-:-:S03]  /*74f0*/  ISETP.LT.OR P5, PT, R0, 0x1, !P0 ;  /* 0x000000010000780c */ /* 0x000fc600047a1670 */
[-C--:B------:R-:W-:Y:S01]  /*7500*/  @!P4 IMAD R149, R149, R153.reuse, RZ ;  /* 0x000000999595c224 */ /* 0x080fe200078e02ff */
[----:B------:R-:W-:Y:S01]  /*7510*/  @!P3 STG.E.U8 desc[UR36][R6.64+0x38], R15 ;  /* 0x0000380f0600b986 */ /* 0x000fe2000c101124 */
[----:B------:R-:W-:Y:S02]  /*7520*/  ISETP.LT.OR P3, PT, R0, 0x2, !P0 ;  /* 0x000000020000780c */ /* 0x000fe40004761670 */
[-C--:B0-----:R-:W-:Y:S01]  /*7530*/  @!P1 IMAD R13, R150, R153.reuse, RZ ;  /* 0x00000099960d9224 */ /* 0x081fe200078e02ff */
[----:B------:R-:W-:Y:S03]  /*7540*/  @!P4 STG.E.U8 desc[UR36][R6.64+0x39], R149 ;  /* 0x000039950600c986 */ /* 0x000fe6000c101124 */
[-C--:B------:R-:W-:Y:S01]  /*7550*/  @!P2 IMAD R151, R151, R153.reuse, RZ ;  /* 0x000000999797a224 */ /* 0x080fe200078e02ff */
[----:B------:R0:W-:Y:S01]  /*7560*/  @!P1 STG.E.U8 desc[UR36][R8.64+0x38], R13 ;  /* 0x0000380d08009986 */ /* 0x0001e2000c101124 */
[----:B------:R-:W-:Y:S01]  /*7570*/  @!P5 IADD3 R10, P4, R6, UR41, RZ ;  /* 0x00000029060adc10 */ /* 0x000fe2000ff9e0ff */
[-C--:B------:R-:W-:Y:S01]  /*7580*/  @!P5 IMAD R23, R88, R153.reuse, RZ ;  /* 0x000000995817d224 */ /* 0x080fe200078e02ff */
[----:B------:R-:W-:Y:S01]  /*7590*/  ISETP.GE.AND P1, PT, R3, 0x89, PT ;  /* 0x000000890300780c */ /* 0x000fe20003f26270 */
[----:B------:R-:W-:Y:S01]  /*75a0*/  @!P2 STG.E.U8 desc[UR36][R8.64+0x39], R151 ;  /* 0x000039970800a986 */ /* 0x000fe2000c101124 */
[----:B------:R-:W-:Y:S01]  /*75b0*/  @!P5 IADD3.X R11, R7, UR40, RZ, P4, !PT ;  /* 0x00000028070bdc10 */ /* 0x000fe2000a7fe4ff */
[----:B------:R-:W-:Y:S01]  /*75c0*/  @!P3 IMAD R89, R89, R153, RZ ;  /* 0x000000995959b224 */ /* 0x000fe200078e02ff */
[----:B------:R-:W-:-:S02]  /*75d0*/  ISETP.LT.OR P2, PT, R0, 0x1, !P1 ;  /* 0x000000010000780c */ /* 0x000fc40004f41670 */
[----:B------:R-:W-:Y:S01]  /*75e0*/  @!P3 IADD3 R20, P4, R6, UR41, RZ ;  /* 0x000000290614bc10 */ /* 0x000fe2000ff9e0ff */
[----:B------:R-:W-:Y:S01]  /*75f0*/  @!P5 STG.E.U8 desc[UR36][R10.64], R23 ;  /* 0x000000170a00d986 */ /* 0x000fe2000c101124 */
[----:B------:R-:W-:Y:S02]  /*7600*/  ISETP.LT.OR P5, PT, R0, 0x2, !P1 ;  /* 0x000000020000780c */ /* 0x000fe40004fa1670 */
[----:B------:R-:W-:-:S05]  /*7610*/  @!P3 IADD3.X R21, R7, UR40, RZ, P4, !PT ;  /* 0x000000280715bc10 */ /* 0x000fca000a7fe4ff */
[----:B------:R1:W-:Y:S01]  /*7620*/  @!P3 STG.E.U8 desc[UR36][R20.64+0x1], R89 ;  /* 0x000001591400b986 */ /* 0x0003e2000c101124 */
[----:B------:R-:W-:Y:S01]  /*7630*/  ISETP.LT.OR P3, PT, R0, 0x9, !P0 ;  /* 0x000000090000780c */ /* 0x000fe20004761670 */
[----:B------:R-:W-:Y:S01]  /*7640*/  @!P2 IMAD R121, R90, R153, RZ ;  /* 0x000000995a79a224 */ /* 0x000fe200078e02ff */
[----:B------:R-:W-:-:S03]  /*7650*/  @!P2 IADD3 R12, P4, R8, UR41, RZ ;  /* 0x00000029080cac10 */ /* 0x000fc6000ff9e0ff */
[----:B------:R-:W-:Y:S01]  /*7660*/  @!P5 IMAD R91, R91, R153, RZ ;  /* 0x000000995b5bd224 */ /* 0x000fe200078e02ff */
[----:B0-----:R-:W-:Y:S02]  /*7670*/  @!P2 IADD3.X R13, R9, UR40, RZ, P4, !PT ;  /* 0x00000028090dac10 */ /* 0x001fe4000a7fe4ff */
[----:B------:R-:W-:-:S03]  /*7680*/  @!P5 IADD3 R14, P4, R8, UR41, RZ ;  /* 0x00000029080edc10 */ /* 0x000fc6000ff9e0ff */
[----:B------:R0:W-:Y:S01]  /*7690*/  @!P2 STG.E.U8 desc[UR36][R12.64], R121 ;  /* 0x000000790c00a986 */ /* 0x0001e2000c101124 */
[----:B------:R-:W-:Y:S01]  /*76a0*/  @!P5 IADD3.X R15, R9, UR40, RZ, P4, !PT ;  /* 0x00000028090fdc10 */ /* 0x000fe2000a7fe4ff */
[----:B-1----:R-:W-:Y:S01]  /*76b0*/  @!P3 IMAD R89, R92, R153, RZ ;  /* 0x000000995c59b224 */ /* 0x002fe200078e02ff */
[----:B------:R-:W-:Y:S02]  /*76c0*/  ISETP.LT.OR P2, PT, R0, 0xa, !P0 ;  /* 0x0000000a0000780c */ /* 0x000fe40004741670 */
        /* <DEDUP_REMOVED lines=8> */
[----:B0-----:R-:W-:Y:S01]  /*7750*/  @!P5 IMAD R121, R94, R153, RZ ;  /* 0x000000995e79d224 */ /* 0x001fe200078e02ff */
[----:B------:R-:W-:Y:S02]  /*7760*/  @!P2 IADD3.X R21, R7, UR40, RZ, P4, !PT ;  /* 0x000000280715ac10 */ /* 0x000fe4000a7fe4ff */
[----:B------:R-:W-:-:S03]  /*7770*/  @!P5 IADD3 R10, P4, R8, UR41, RZ ;  /* 0x00000029080adc10 */ /* 0x000fc6000ff9e0ff */
[----:B------:R0:W-:Y:S01]  /*7780*/  @!P2 STG.E.U8 desc[UR36][R20.64+0x9], R93 ;  /* 0x0000095d1400a986 */ /* 0x0001e2000c101124 */
[----:B------:R-:W-:Y:S01]  /*7790*/  @!P5 IADD3.X R11, R9, UR40, RZ, P4, !PT ;  /* 0x00000028090bdc10 */ /* 0x000fe2000a7fe4ff */
[----:B------:R-:W-:Y:S01]  /*77a0*/  @!P3 IMAD R95, R95, R153, RZ ;  /* 0x000000995f5fb224 */ /* 0x000fe200078e02ff */
[----:B------:R-:W-:Y:S02]  /*77b0*/  ISETP.LT.OR P2, PT, R0, 0x11, !P0 ;  /* 0x000000110000780c */ /* 0x000fe40004741670 */
[----:B------:R-:W-:Y:S01]  /*77c0*/  @!P3 IADD3 R12, P4, R8, UR41, RZ ;  /* 0x00000029080cbc10 */ /* 0x000fe2000ff9e0ff */
[----:B------:R3:W-:Y:S01]  /*77d0*/  @!P5 STG.E.U8 desc[UR36][R10.64+0x8], R121 ;  /* 0x000008790a00d986 */ /* 0x0007e2000c101124 */
[----:B------:R-:W-:Y:S02]  /*77e0*/  ISETP.LT.OR P5, PT, R0, 0x12, !P0 ;  /* 0x000000120000780c */ /* 0x000fe400047a1670 */
[----:B------:R-:W-:-:S05]  /*77f0*/  @!P3 IADD3.X R13, R9, UR40, RZ, P4, !PT ;  /* 0x00000028090dbc10 */ /* 0x000fca000a7fe4ff */
[----:B------:R4:W-:Y:S01]  /*7800*/  @!P3 STG.E.U8 desc[UR36][R12.64+0x9], R95 ;  /* 0x0000095f0c00b986 */ /* 0x0009e2000c101124 */
[----:B------:R-:W-:Y:S01]  /*7810*/  ISETP.LT.OR P3, PT, R0, 0x11, !P1 ;  /* 0x000000110000780c */ /* 0x000fe20004f61670 */
[----:B-1----:R-:W-:Y:S01]  /*7820*/  @!P2 IMAD R23, R96, R153, RZ ;  /* 0x000000996017a224 */ /* 0x002fe200078e02ff */
[----:B------:R-:W-:-:S03]  /*7830*/  @!P2 IADD3 R14, P4, R6, UR41, RZ ;  /* 0x00000029060eac10 */ /* 0x000fc6000ff9e0ff */
[----:B------:R-:W-:Y:S01]  /*7840*/  @!P5 IMAD R97, R97, R153, RZ ;  /* 0x000000996161d224 */ /* 0x000fe200078e02ff */
[----:B------:R-:W-:Y:S02]  /*7850*/  @!P2 IADD3.X R15, R7, UR40, RZ, P4, !PT ;  /* 0x00000028070fac10 */ /* 0x000fe4000a7fe4ff */
[----:B0-----:R-:W-:-:S03]  /*7860*/  @!P5 IADD3 R20, P4, R6, UR41, RZ ;  /* 0x000000290614dc10 */ /* 0x001fc6000ff9e0ff */
[----:B------:R0:W-:Y:S01]  /*7870*/  @!P2 STG.E.U8 desc[UR36][R14.64+0x10], R23 ;  /* 0x000010170e00a986 */ /* 0x0001e2000c101124 */
[----:B------:R-:W-:Y:S01]  /*7880*/  @!P5 IADD3.X R21, R7, UR40, RZ, P4, !PT ;  /* 0x000000280715dc10 */ /* 0x000fe2000a7fe4ff */
[----:B------:R-:W-:Y:S01]  /*7890*/  @!P3 IMAD R89, R98, R153, RZ ;  /* 0x000000996259b224 */ /* 0x000fe200078e02ff */
[----:B------:R-:W-:Y:S02]  /*78a0*/  ISETP.LT.OR P2, PT, R0, 0x12, !P1 ;  /* 0x000000120000780c */ /* 0x000fe40004f41670 */
[----:B---3--:R-:W-:Y:S01]  /*78b0*/  @!P3 IADD3 R10, P4, R8, UR41, RZ ;  /* 0x00000029080abc10 */ /* 0x008fe2000ff9e0ff */
[----:B------:R1:W-:Y:S01]  /*78c0*/  @!P5 STG.E.U8 desc[UR36][R20.64+0x11], R97 ;  /* 0x000011611400d986 */ /* 0x0003e2000c101124 */
[----:B------:R-:W-:Y:S02]  /*78d0*/  ISETP.LT.OR P5, PT, R0, 0x19, !P0 ;  /* 0x000000190000780c */ /* 0x000fe400047a1670 */
[----:B------:R-:W-:-:S05]  /*78e0*/  @!P3 IADD3.X R11, R9, UR40, RZ, P4, !PT ;  /* 0x00000028090bbc10 */ /* 0x000fca000a7fe4ff */
[----:B------:R3:W-:Y:S01]  /*78f0*/  @!P3 STG.E.U8 desc[UR36][R10.64+0x10], R89 ;  /* 0x000010590a00b986 */ /* 0x0007e2000c101124 */
[----:B------:R-:W-:Y:S01]  /*7900*/  ISETP.LT.OR P3, PT, R0, 0x1a, !P0 ;  /* 0x0000001a0000780c */ /* 0x000fe20004761670 */
[----:B------:R-:W-:Y:S01]  /*7910*/  @!P2 IMAD R99, R99, R153, RZ ;  /* 0x000000996363a224 */ /* 0x000fe200078e02ff */
[----:B----4-:R-:W-:-:S03]  /*7920*/  @!P2 IADD3 R12, P4, R8, UR41, RZ ;  /* 0x00000029080cac10 */ /* 0x010fc6000ff9e0ff */
[----:B0-----:R-:W-:Y:S01]  /*7930*/  @!P5 IMAD R23, R100, R153, RZ ;  /* 0x000000996417d224 */ /* 0x001fe200078e02ff */
[----:B------:R-:W-:Y:S02]  /*7940*/  @!P2 IADD3.X R13, R9, UR40, RZ, P4, !PT ;  /* 0x00000028090dac10 */ /* 0x000fe4000a7fe4ff */
[----:B------:R-:W-:-:S03]  /*7950*/  @!P5 IADD3 R14, P4, R6, UR41, RZ ;  /* 0x00000029060edc10 */ /* 0x000fc6000ff9e0ff */
[----:B------:R0:W-:Y:S01]  /*7960*/  @!P2 STG.E.U8 desc[UR36][R12.64+0x11], R99 ;  /* 0x000011630c00a986 */ /* 0x0001e2000c101124 */
[----:B------:R-:W-:Y:S01]  /*7970*/  @!P5 IADD3.X R15, R7, UR40, RZ, P4, !PT ;  /* 0x00000028070fdc10 */ /* 0x000fe2000a7fe4ff */
[----:B------:R-:W-:Y:S01]  /*7980*/  @!P3 IMAD R101, R101, R153, RZ ;  /* 0x000000996565b224 */ /* 0x000fe200078e02ff */
[----:B------:R-:W-:Y:S02]  /*7990*/  ISETP.LT.OR P2, PT, R0, 0x19, !P1 ;  /* 0x000000190000780c */ /* 0x000fe40004f41670 */
[----:B-1----:R-:W-:Y:S01]  /*79a0*/  @!P3 IADD3 R20, P4, R6, UR41, RZ ;  /* 0x000000290614bc10 */ /* 0x002fe2000ff9e0ff */
[----:B------:R1:W-:Y:S01]  /*79b0*/  @!P5 STG.E.U8 desc[UR36][R14.64+0x18], R23 ;  /* 0x000018170e00d986 */ /* 0x0003e2000c101124 */
[----:B------:R-:W-:Y:S02]  /*79c0*/  ISETP.LT.OR P5, PT, R0, 0x1a, !P1 ;  /* 0x0000001a0000780c */ /* 0x000fe40004fa1670 */
[----:B------:R-:W-:-:S05]  /*79d0*/  @!P3 IADD3.X R21, R7, UR40, RZ, P4, !PT ;  /* 0x000000280715bc10 */ /* 0x000fca000a7fe4ff */
[----:B------:R4:W-:Y:S01]  /*79e0*/  @!P3 STG.E.U8 desc[UR36][R20.64+0x19], R101 ;  /* 0x000019651400b986 */ /* 0x0009e2000c101124 */
[----:B------:R-:W-:Y:S01]  /*79f0*/  ISETP.LT.OR P3, PT, R0, 0x21, !P0 ;  /* 0x000000210000780c */ /* 0x000fe20004761670 */
[----:B---3--:R-:W-:Y:S01]  /*7a00*/  @!P2 IMAD R89, R102, R153, RZ ;  /* 0x000000996659a224 */ /* 0x008fe200078e02ff */
[----:B------:R-:W-:-:S03]  /*7a10*/  @!P2 IADD3 R10, P4, R8, UR41, RZ ;  /* 0x00000029080aac10 */ /* 0x000fc6000ff9e0ff */
[----:B------:R-:W-:Y:S01]  /*7a20*/  @!P5 IMAD R103, R103, R153, RZ ;  /* 0x000000996767d224 */ /* 0x000fe200078e02ff */
[----:B------:R-:W-:Y:S02]  /*7a30*/  @!P2 IADD3.X R11, R9, UR40, RZ, P4, !PT ;  /* 0x00000028090bac10 */ /* 0x000fe4000a7fe4ff */
[----:B0-----:R-:W-:-:S03]  /*7a40*/  @!P5 IADD3 R12, P4, R8, UR41, RZ ;  /* 0x00000029080cdc10 */ /* 0x001fc6000ff9e0ff */
[----:B------:R0:W-:Y:S01]  /*7a50*/  @!P2 STG.E.U8 desc[UR36][R10.64+0x18], R89 ;  /* 0x000018590a00a986 */ /* 0x0001e2000c101124 */
[----:B------:R-:W-:Y:S01]  /*7a60*/  @!P5 IADD3.X R13, R9, UR40, RZ, P4, !PT ;  /* 0x00000028090ddc10 */ /* 0x000fe2000a7fe4ff */
[----:B-1----:R-:W-:Y:S01]  /*7a70*/  @!P3 IMAD R23, R104, R153, RZ ;  /* 0x000000996817b224 */ /* 0x002fe200078e02ff */
[----:B------:R-:W-:Y:S02]  /*7a80*/  ISETP.LT.OR P2, PT, R0, 0x22, !P0 ;  /* 0x000000220000780c */ /* 0x000fe40004741670 */
[----:B------:R-:W-:Y:S01]  /*7a90*/  @!P3 IADD3 R14, P4, R6, UR41, RZ ;  /* 0x00000029060ebc10 */ /* 0x000fe2000ff9e0ff */
        /* <DEDUP_REMOVED lines=46> */
[C---:B------:R-:W-:Y:S02]  /*7d80*/  ISETP.LT.OR P5, PT, R0.reuse, 0x32, !P1 ;  /* 0x000000320000780c */ /* 0x040fe40004fa1670 */
[----:B------:R-:W-:Y:S02]  /*7d90*/  @!P3 IADD3.X R21, R7, UR40, RZ, P4, !PT ;  /* 0x000000280715bc10 */ /* 0x000fe4000a7fe4ff */
[----:B------:R-:W-:-:S02]  /*7da0*/  ISETP.LT.OR P4, PT, R0, 0x39, !P0 ;  /* 0x000000390000780c */ /* 0x000fc40004781670 */
[----:B------:R-:W-:Y:S01]  /*7db0*/  ISETP.LT.OR P0, PT, R0, 0x3a, !P0 ;  /* 0x0000003a0000780c */ /* 0x000fe20004701670 */
[----:B------:R4:W-:Y:S02]  /*7dc0*/  @!P3 STG.E.U8 desc[UR36][R20.64+0x31], R113 ;  /* 0x000031711400b986 */ /* 0x0009e4000c101124 */
[----:B---3--:R-:W-:Y:S01]  /*7dd0*/  @!P2 IADD3 R10, P3, R8, UR41, RZ ;  /* 0x00000029080aac10 */ /* 0x008fe2000ff7e0ff */
[----:B------:R-:W-:-:S03]  /*7de0*/  @!P2 IMAD R89, R114, R153, RZ ;  /* 0x000000997259a224 */ /* 0x000fc600078e02ff */
[----:B------:R-:W-:Y:S01]  /*7df0*/  @!P2 IADD3.X R11, R9, UR40, RZ, P3, !PT ;  /* 0x00000028090bac10 */ /* 0x000fe20009ffe4ff */
[-C--:B------:R-:W-:Y:S01]  /*7e00*/  @!P5 IMAD R115, R115, R153.reuse, RZ ;  /* 0x000000997373d224 */ /* 0x080fe200078e02ff */
[----:B0-----:R-:W-:Y:S02]  /*7e10*/  @!P5 IADD3 R12, P3, R8, UR41, RZ ;  /* 0x00000029080cdc10 */ /* 0x001fe4000ff7e0ff */
[-C--:B-1----:R-:W-:Y:S01]  /*7e20*/  @!P4 IMAD R23, R116, R153.reuse, RZ ;  /* 0x000000997417c224 */ /* 0x082fe200078e02ff */
[----:B------:R0:W-:Y:S01]  /*7e30*/  @!P2 STG.E.U8 desc[UR36][R10.64+0x30], R89 ;  /* 0x000030590a00a986 */ /* 0x0001e2000c101124 */
[----:B------:R-:W-:Y:S01]  /*7e40*/  @!P5 IADD3.X R13, R9, UR40, RZ, P3, !PT ;  /* 0x00000028090ddc10 */ /* 0x000fe20009ffe4ff */
[----:B------:R-:W-:Y:S01]  /*7e50*/  @!P0 IMAD R117, R117, R153, RZ ;  /* 0x0000009975758224 */ /* 0x000fe200078e02ff */
[----:B------:R-:W-:Y:S02]  /*7e60*/  ISETP.LT.OR P3, PT, R0, 0x39, !P1 ;  /* 0x000000390000780c */ /* 0x000fe40004f61670 */
[----:B------:R-:W-:Y:S01]  /*7e70*/  @!P4 IADD3 R14, P2, R6, UR41, RZ ;  /* 0x00000029060ecc10 */ /* 0x000fe2000ff5e0ff */
[----:B------:R1:W-:Y:S01]  /*7e80*/  @!P5 STG.E.U8 desc[UR36][R12.64+0x31], R115 ;  /* 0x000031730c00d986 */ /* 0x0003e2000c101124 */
[----:B------:R-:W-:-:S02]  /*7e90*/  ISETP.LT.OR P1, PT, R0, 0x3a, !P1 ;  /* 0x0000003a0000780c */ /* 0x000fc40004f21670 */
[----:B------:R-:W-:Y:S02]  /*7ea0*/  @!P4 IADD3.X R15, R7, UR40, RZ, P2, !PT ;  /* 0x00000028070fcc10 */ /* 0x000fe400097fe4ff */
[----:B----4-:R-:W-:Y:S02]  /*7eb0*/  @!P0 IADD3 R20, P5, R6, UR41, RZ ;  /* 0x0000002906148c10 */ /* 0x010fe4000ffbe0ff */
[----:B------:R-:W-:Y:S01]  /*7ec0*/  ISETP.GE.AND P2, PT, R3, 0x101, PT ;  /* 0x000001010300780c */ /* 0x000fe20003f46270 */
[----:B------:R3:W-:Y:S01]  /*7ed0*/  @!P4 STG.E.U8 desc[UR36][R14.64+0x38], R23 ;  /* 0x000038170e00c986 */ /* 0x0007e2000c101124 */
[----:B------:R-:W-:Y:S01]  /*7ee0*/  @!P0 IADD3.X R21, R7, UR40, RZ, P5, !PT ;  /* 0x0000002807158c10 */ /* 0x000fe2000affe4ff */
[-C--:B0-----:R-:W-:Y:S01]  /*7ef0*/  @!P3 IMAD R89, R118, R153.reuse, RZ ;  /* 0x000000997659b224 */ /* 0x081fe200078e02ff */
[----:B------:R-:W-:Y:S02]  /*7f00*/  ISETP.LT.OR P4, PT, R0, 0x1, !P2 ;  /* 0x000000010000780c */ /* 0x000fe40005781670 */
[----:B------:R-:W-:Y:S01]  /*7f10*/  @!P3 IADD3 R10, P5, R8, UR41, RZ ;  /* 0x00000029080abc10 */ /* 0x000fe2000ffbe0ff */
[----:B------:R0:W-:Y:S01]  /*7f20*/  @!P0 STG.E.U8 desc[UR36][R20.64+0x39], R117 ;  /* 0x0000397514008986 */ /* 0x0001e2000c101124 */
[----:B------:R-:W-:Y:S01]  /*7f30*/  ISETP.LT.OR P0, PT, R0, 0x2, !P2 ;  /* 0x000000020000780c */ /* 0x000fe20005701670 */
[----:B------:R-:W-:Y:S01]  /*7f40*/  @!P1 IMAD R119, R119, R153, RZ ;  /* 0x0000009977779224 */ /* 0x000fe200078e02ff */
[----:B------:R-:W-:-:S02]  /*7f50*/  @!P3 IADD3.X R11, R9, UR40, RZ, P5, !PT ;  /* 0x00000028090bbc10 */ /* 0x000fc4000affe4ff */
[----:B-1----:R-:W-:-:S03]  /*7f60*/  @!P1 IADD3 R12, P5, R8, UR41, RZ ;  /* 0x00000029080c9c10 */ /* 0x002fc6000ffbe0ff */
[----:B------:R1:W-:Y:S01]  /*7f70*/  @!P3 STG.E.U8 desc[UR36][R10.64+0x38], R89 ;  /* 0x000038590a00b986 */ /* 0x0003e2000c101124 */
[----:B------:R-:W-:Y:S01]  /*7f80*/  @!P1 IADD3.X R13, R9, UR40, RZ, P5, !PT ;  /* 0x00000028090d9c10 */ /* 0x000fe2000affe4ff */
[-C--:B---3--:R-:W-:Y:S01]  /*7f90*/  @!P4 IMAD R23, R56, R153.reuse, RZ ;  /* 0x000000993817c224 */ /* 0x088fe200078e02ff */
[----:B------:R-:W-:Y:S02]  /*7fa0*/  @!P4 IADD3 R14, P5, R6, UR45, RZ ;  /* 0x0000002d060ecc10 */ /* 0x000fe4000ffbe0ff */
[----:B------:R-:W-:Y:S01]  /*7fb0*/  ISETP.GE.AND P3, PT, R3, 0x109, PT ;  /* 0x000001090300780c */ /* 0x000fe20003f66270 */
[----:B------:R3:W-:Y:S01]  /*7fc0*/  @!P1 STG.E.U8 desc[UR36][R12.64+0x39], R119 ;  /* 0x000039770c009986 */ /* 0x0007e2000c101124 */
[----:B------:R-:W-:Y:S01]  /*7fd0*/  @!P4 IADD3.X R15, R7, UR44, RZ, P5, !PT ;  /* 0x0000002c070fcc10 */ /* 0x000fe2000affe4ff */
[----:B------:R-:W-:Y:S01]  /*7fe0*/  @!P0 IMAD R57, R57, R153, RZ ;  /* 0x0000009939398224 */ /* 0x000fe200078e02ff */
[----:B------:R-:W-:Y:S02]  /*7ff0*/  ISETP.LT.OR P1, PT, R0, 0x1, !P3 ;  /* 0x000000010000780c */ /* 0x000fe40005f21670 */
[----:B0-----:R-:W-:Y:S01]  /*8000*/  @!P0 IADD3 R20, P5, R6, UR45, RZ ;  /* 0x0000002d06148c10 */ /* 0x001fe2000ffbe0ff */
[----:B------:R0:W-:Y:S01]  /*8010*/  @!P4 STG.E.U8 desc[UR36][R14.64], R23 ;  /* 0x000000170e00c986 */ /* 0x0001e2000c101124 */
[----:B------:R-:W-:-:S02]  /*8020*/  ISETP.LT.OR P4, PT, R0, 0x2, !P3 ;  /* 0x000000020000780c */ /* 0x000fc40005f81670 */
[----:B------:R-:W-:-:S05]  /*8030*/  @!P0 IADD3.X R21, R7, UR44, RZ, P5, !PT ;  /* 0x0000002c07158c10 */ /* 0x000fca000affe4ff */
[----:B------:R4:W-:Y:S01]  /*8040*/  @!P0 STG.E.U8 desc[UR36][R20.64+0x1], R57 ;  /* 0x0000013914008986 */ /* 0x0009e2000c101124 */
[----:B------:R-:W-:Y:S01]  /*8050*/  ISETP.LT.OR P0, PT, R0, 0x9, !P2 ;  /* 0x000000090000780c */ /* 0x000fe20005701670 */
[----:B-1----:R-:W-:Y:S01]  /*8060*/  @!P1 IMAD R89, R58, R153, RZ ;  /* 0x000000993a599224 */ /* 0x002fe200078e02ff */
[----:B------:R-:W-:-:S03]  /*8070*/  @!P1 IADD3 R10, P5, R8, UR45, RZ ;  /* 0x0000002d080a9c10 */ /* 0x000fc6000ffbe0ff */
[----:B------:R-:W-:Y:S01]  /*8080*/  @!P4 IMAD R59, R59, R153, RZ ;  /* 0x000000993b3bc224 */ /* 0x000fe200078e02ff */
[----:B------:R-:W-:Y:S02]  /*8090*/  @!P1 IADD3.X R11, R9, UR44, RZ, P5, !PT ;  /* 0x0000002c090b9c10 */ /* 0x000fe4000affe4ff */
[----:B---3--:R-:W-:-:S03]  /*80a0*/  @!P4 IADD3 R12, P5, R8, UR45, RZ ;  /* 0x0000002d080ccc10 */ /* 0x008fc6000ffbe0ff */
[----:B------:R1:W-:Y:S01]  /*80b0*/  @!P1 STG.E.U8 desc[UR36][R10.64], R89 ;  /* 0x000000590a009986 */ /* 0x0003e2000c101124 */
[----:B------:R-:W-:Y:S01]  /*80c0*/  @!P4 IADD3.X R13, R9, UR44, RZ, P5, !PT ;  /* 0x0000002c090dcc10 */ /* 0x000fe2000affe4ff */
[----:B0-----:R-:W-:Y:S01]  /*80d0*/  @!P0 IMAD R23, R60, R153, RZ ;  /* 0x000000993c178224 */ /* 0x001fe200078e02ff */
        /* <DEDUP_REMOVED lines=9> */
[----:B------:R-:W-:Y:S01]  /*8170*/  @!P4 IMAD R57, R62, R153, RZ ;  /* 0x000000993e39c224 */ /* 0x000fe200078e02ff */
[----:B------:R-:W-:Y:S02]  /*8180*/  @!P1 IADD3.X R21, R7, UR44, RZ, P5, !PT ;  /* 0x0000002c07159c10 */ /* 0x000fe4000affe4ff */
[----:B-1----:R-:W-:-:S03]  /*8190*/  @!P4 IADD3 R10, P5, R8, UR45, RZ ;  /* 0x0000002d080acc10 */ /* 0x002fc6000ffbe0ff */
[----:B------:R1:W-:Y:S01]  /*81a0*/  @!P1 STG.E.U8 desc[UR36][R20.64+0x9], R61 ;  /* 0x0000093d14009986 */ /* 0x0003e2000c101124 */
[----:B------:R-:W-:Y:S01]  /*81b0*/  @!P4 IADD3.X R11, R9, UR44, RZ, P5, !PT ;  /* 0x0000002c090bcc10 */ /* 0x000fe2000affe4ff */
[----:B------:R-:W-:Y:S01]  /*81c0*/  @!P0 IMAD R63, R63, R153, RZ ;  /* 0x000000993f3f8224 */ /* 0x000fe200078e02ff */
[----:B------:R-:W-:Y:S02]  /*81d0*/  ISETP.LT.OR P1, PT, R0, 0x11, !P2 ;  /* 0x000000110000780c */ /* 0x000fe40005721670 */
[----:B0-----:R-:W-:Y:S01]  /*81e0*/  @!P0 IADD3 R12, P5, R8, UR45, RZ ;  /* 0x0000002d080c8c10 */ /* 0x001fe2000ffbe0ff */
        /* <DEDUP_REMOVED lines=9> */
[----:B-1----:R-:W-:-:S03]  /*8280*/  @!P4 IADD3 R20, P5, R6, UR45, RZ ;  /* 0x0000002d0614cc10 */ /* 0x002fc6000ffbe0ff */
        /* <DEDUP_REMOVED lines=12> */
[----:B-1----:R-:W-:Y:S01]  /*8350*/  @!P4 IMAD R23, R68, R153, RZ ;  /* 0x000000994417c224 */ /* 0x002fe200078e02ff */
[----:B------:R-:W-:Y:S02]  /*8360*/  @!P1 IADD3.X R13, R9, UR44, RZ, P5, !PT ;  /* 0x0000002c090d9c10 */ /* 0x000fe4000affe4ff */
[----:B------:R-:W-:-:S03]  /*8370*/  @!P4 IADD3 R14, P5, R6, UR45, RZ ;  /* 0x0000002d060ecc10 */ /* 0x000fc6000ffbe0ff */
        /* <DEDUP_REMOVED lines=70> */
[-C--:B---3--:R-:W-:Y:S01]  /*87e0*/  @!P1 IMAD R57, R82, R153.reuse, RZ ;  /* 0x0000009952399224 */ /* 0x088fe200078e02ff */
[----:B------:R-:W-:Y:S02]  /*87f0*/  @!P1 IADD3 R10, P5, R8, UR45, RZ ;  /* 0x0000002d080a9c10 */ /* 0x000fe4000ffbe0ff */
[----:B------:R-:W-:Y:S01]  /*8800*/  ISETP.LT.OR P2, PT, R0, 0x3a, !P2 ;  /* 0x0000003a0000780c */ /* 0x000fe20005741670 */
[----:B------:R-:W-:Y:S01]  /*8810*/  @!P4 IMAD R83, R83, R153, RZ ;  /* 0x000000995353c224 */ /* 0x000fe200078e02ff */
[----:B------:R-:W-:Y:S02]  /*8820*/  @!P1 IADD3.X R11, R9, UR44, RZ, P5, !PT ;  /* 0x0000002c090b9c10 */ /* 0x000fe4000affe4ff */
[----:B-1----:R-:W-:-:S03]  /*8830*/  @!P4 IADD3 R12, P5, R8, UR45, RZ ;  /* 0x0000002d080ccc10 */ /* 0x002fc6000ffbe0ff */
[----:B------:R1:W-:Y:S01]  /*8840*/  @!P1 STG.E.U8 desc[UR36][R10.64+0x30], R57 ;  /* 0x000030390a009986 */ /* 0x0003e2000c101124 */
[----:B------:R-:W-:Y:S01]  /*8850*/  @!P4 IADD3.X R13, R9, UR44, RZ, P5, !PT ;  /* 0x0000002c090dcc10 */ /* 0x000fe2000affe4ff */
[----:B0-----:R-:W-:Y:S01]  /*8860*/  @!P0 IMAD R15, R84, R153, RZ ;  /* 0x00000099540f8224 */ /* 0x001fe200078e02ff */
[----:B------:R-:W-:-:S03]  /*8870*/  @!P0 IADD3 R22, P1, R6, UR45, RZ ;  /* 0x0000002d06168c10 */ /* 0x000fc6000ff3e0ff */
[----:B------:R-:W-:Y:S01]  /*8880*/  @!P4 STG.E.U8 desc[UR36][R12.64+0x31], R83 ;  /* 0x000031530c00c986 */ /* 0x000fe2000c101124 */
[----:B------:R-:W-:Y:S01]  /*8890*/  @!P0 IADD3.X R23, R7, UR44, RZ, P1, !PT ;  /* 0x0000002c07178c10 */ /* 0x000fe20008ffe4ff */
[----:B------:R-:W-:Y:S01]  /*88a0*/  @!P2 IMAD R85, R85, R153, RZ ;  /* 0x000000995555a224 */ /* 0x000fe200078e02ff */
[----:B------:R-:W-:Y:S02]  /*88b0*/  ISETP.GE.AND P1, PT, R3, 0x181, PT ;  /* 0x000001810300780c */ /* 0x000fe40003f26270 */
[C---:B------:R-:W-:Y:S01]  /*88c0*/  ISETP.LT.OR P4, PT, R0.reuse, 0x39, !P3 ;  /* 0x000000390000780c */ /* 0x040fe20005f81670 */
[----:B------:R0:W-:Y:S01]  /*88d0*/  @!P0 STG.E.U8 desc[UR36][R22.64+0x38], R15 ;  /* 0x0000380f16008986 */ /* 0x0001e2000c101124 */
[----:B------:R-:W-:Y:S02]  /*88e0*/  ISETP.LT.OR P0, PT, R0, 0x1, !P1 ;  /* 0x000000010000780c */ /* 0x000fe40004f01670 */
[----:B----4-:R-:W-:Y:S02]  /*88f0*/  @!P2 IADD3 R20, P5, R6, UR45, RZ ;  /* 0x0000002d0614ac10 */ /* 0x010fe4000ffbe0ff */
[----:B------:R-:W-:-:S02]  /*8900*/  ISETP.LT.OR P3, PT, R0, 0x3a, !P3 ;  /* 0x0000003a0000780c */ /* 0x000fc40005f61670 */
[----:B------:R-:W-:Y:S02]  /*8910*/  @!P2 IADD3.X R21, R7, UR44, RZ, P5, !PT ;  /* 0x0000002c0715ac10 */ /* 0x000fe4000affe4ff */
[----:B------:R-:W-:-:S03]  /*8920*/  ISETP.LT.OR P5, PT, R0, 0x2, !P1 ;  /* 0x000000020000780c */ /* 0x000fc60004fa1670 */
[----:B------:R3:W-:Y:S01]  /*8930*/  @!P2 STG.E.U8 desc[UR36][R20.64+0x39], R85 ;  /* 0x000039551400a986 */ /* 0x0007e2000c101124 */
[C---:B-1----:R-:W-:Y:S01]  /*8940*/  @!P4 IADD3 R10, P2, R8.reuse, UR45, RZ ;  /* 0x0000002d080acc10 */ /* 0x042fe2000ff5e0ff */
[----:B------:R-:W-:Y:S02]  /*8950*/  @!P0 IMAD.MOV.U32 R14, RZ, RZ, R6 ;  /* 0x000000ffff0e8224 */ /* 0x000fe400078e0006 */
[----:B0-----:R-:W-:Y:S01]  /*8960*/  @!P0 IMAD.MOV.U32 R15, RZ, RZ, R7 ;  /* 0x000000ffff0f8224 */ /* 0x001fe200078e0007 */
[----:B------:R-:W-:Y:S01]  /*8970*/  @!P4 IADD3.X R11, R9, UR44, RZ, P2, !PT ;  /* 0x0000002c090bcc10 */ /* 0x000fe200097fe4ff */
[----:B------:R-:W-:Y:S01]  /*8980*/  @!P0 IMAD R13, R5, 0x180, RZ ;  /* 0x00000180050d8824 */ /* 0x000fe200078e02ff */
[----:B------:R-:W-:Y:S01]  /*8990*/  @!P3 IADD3 R12, P2, R8, UR45, RZ ;  /* 0x0000002d080cbc10 */ /* 0x000fe2000ff5e0ff */
[----:B------:R-:W-:-:S04]  /*89a0*/  @!P0 IMAD.WIDE.U32 R14, R4, 0x180, R14 ;  /* 0x00000180040e8825 */ /* 0x000fc800078e000e */
[-C--:B------:R-:W-:Y:S02]  /*89b0*/  @!P4 IMAD R23, R86, R153.reuse, RZ ;  /* 0x000000995617c224 */ /* 0x080fe400078e02ff */
[----:B------:R-:W-:Y:S01]  /*89c0*/  @!P0 IMAD.IADD R15, R13, 0x1, R15 ;  /* 0x000000010d0f8824 */ /* 0x000fe200078e020f */
[----:B------:R-:W-:Y:S01]  /*89d0*/  @!P3 IADD3.X R13, R9, UR44, RZ, P2, !PT ;  /* 0x0000002c090dbc10 */ /* 0x000fe200097fe4ff */
[-C--:B------:R-:W-:Y:S01]  /*89e0*/  @!P3 IMAD R87, R87, R153.reuse, RZ ;  /* 0x000000995757b224 */ /* 0x080fe200078e02ff */
[----:B------:R-:W-:Y:S01]  /*89f0*/  @!P4 STG.E.U8 desc[UR36][R10.64+0x38], R23 ;  /* 0x000038170a00c986 */ /* 0x000fe2000c101124 */
[----:B------:R-:W-:Y:S01]  /*8a00*/  ISETP.GE.AND P2, PT, R3, 0x189, PT ;  /* 0x000001890300780c */ /* 0x000fe20003f46270 */
[----:B------:R-:W-:Y:S02]  /*8a10*/  @!P0 IMAD R3, R24, R153, RZ ;  /* 0x0000009918038224 */ /* 0x000fe400078e02ff */
[----:B------:R0:W-:Y:S01]  /*8a20*/  @!P3 STG.E.U8 desc[UR36][R12.64+0x39], R87 ;  /* 0x000039570c00b986 */ /* 0x0001e2000c101124 */
[C---:B------:R-:W-:Y:S01]  /*8a30*/  ISETP.LT.OR P3, PT, R0.reuse, 0x9, !P1 ;  /* 0x000000090000780c */ /* 0x040fe20004f61670 */
[----:B------:R-:W-:Y:S01]  /*8a40*/  @!P5 IMAD R57, R5, 0x180, RZ ;  /* 0x000001800539d824 */ /* 0x000fe200078e02ff */
[C---:B------:R-:W-:Y:S01]  /*8a50*/  ISETP.LT.OR P4, PT, R0.reuse, 0x1, !P2 ;  /* 0x000000010000780c */ /* 0x040fe20005781670 */
[----:B------:R1:W-:Y:S01]  /*8a60*/  @!P0 STG.E.U8 desc[UR36][R14.64], R3 ;  /* 0x000000030e008986 */ /* 0x0003e2000c101124 */
[----:B------:R-:W-:Y:S01]  /*8a70*/  ISETP.LT.OR P0, PT, R0, 0x2, !P2 ;  /* 0x000000020000780c */ /* 0x000fe20005701670 */
[----:B---3--:R-:W-:-:S04]  /*8a80*/  @!P5 IMAD.WIDE.U32 R20, R4, 0x180, R6 ;  /* 0x000001800414d825 */ /* 0x008fc800078e0006 */
[----:B------:R-:W-:Y:S02]  /*8a90*/  @!P5 IMAD.IADD R21, R57, 0x1, R21 ;  /* 0x000000013915d824 */ /* 0x000fe400078e0215 */
[----:B------:R-:W-:Y:S02]  /*8aa0*/  @!P5 IMAD R25, R25, R153, RZ ;  /* 0x000000991919d224 */ /* 0x000fe400078e02ff */
[C---:B0-----:R-:W-:Y:S02]  /*8ab0*/  @!P3 IMAD R13, R5.reuse, 0x180, RZ ;  /* 0x00000180050db824 */ /* 0x041fe400078e02ff */
[----:B------:R-:W-:Y:S01]  /*8ac0*/  @!P3 IMAD.WIDE.U32 R22, R4, 0x180, R6 ;  /* 0x000001800416b825 */ /* 0x000fe200078e0006 */
[----:B------:R0:W-:Y:S01]  /*8ad0*/  @!P5 STG.E.U8 desc[UR36][R20.64+0x1], R25 ;  /* 0x000001191400d986 */ /* 0x0001e2000c101124 */
[----:B------:R-:W-:Y:S02]  /*8ae0*/  ISETP.LT.OR P5, PT, R0, 0xa, !P1 ;  /* 0x0000000a0000780c */ /* 0x000fe40004fa1670 */
[----:B------:R-:W-:-:S02]  /*8af0*/  @!P4 IMAD R57, R5, 0x180, RZ ;  /* 0x000001800539c824 */ /* 0x000fc400078e02ff */
[----:B------:R-:W-:-:S04]  /*8b00*/  @!P4 IMAD.WIDE.U32 R10, R4, 0x180, R8 ;  /* 0x00000180040ac825 */ /* 0x000fc800078e0008 */
[----:B------:R-:W-:Y:S02]  /*8b10*/  @!P3 IMAD.IADD R23, R13, 0x1, R23 ;  /* 0x000000010d17b824 */ /* 0x000fe400078e0217 */
[----:B------:R-:W-:Y:S02]  /*8b20*/  @!P0 IMAD R59, R5, 0x180, RZ ;  /* 0x00000180053b8824 */ /* 0x000fe400078e02ff */
[----:B------:R-:W-:-:S04]  /*8b30*/  @!P0 IMAD.WIDE.U32 R12, R4, 0x180, R8 ;  /* 0x00000180040c8825 */ /* 0x000fc800078e0008 */
[----:B------:R-:W-:Y:S02]  /*8b40*/  @!P4 IMAD.IADD R11, R57, 0x1, R11 ;  /* 0x00000001390bc824 */ /* 0x000fe400078e020b */
[-C--:B-1----:R-:W-:Y:S02]  /*8b50*/  @!P4 IMAD R3, R26, R153.reuse, RZ ;  /* 0x000000991a03c224 */ /* 0x082fe400078e02ff */
[----:B------:R-:W-:Y:S02]  /*8b60*/  @!P0 IMAD.IADD R13, R59, 0x1, R13 ;  /* 0x000000013b0d8824 */ /* 0x000fe400078e020d */
[-C--:B------:R-:W-:Y:S01]  /*8b70*/  @!P0 IMAD R27, R27, R153.reuse, RZ ;  /* 0x000000991b1b8224 */ /* 0x080fe200078e02ff */
[----:B------:R-:W-:Y:S01]  /*8b80*/  @!P4 STG.E.U8 desc[UR36][R10.64], R3 ;  /* 0x000000030a00c986 */ /* 0x000fe2000c101124 */
[----:B------:R-:W-:Y:S01]  /*8b90*/  @!P3 IMAD R57, R28, R153, RZ ;  /* 0x000000991c39b224 */ /* 0x000fe200078e02ff */
[C---:B------:R-:W-:Y:S01]  /*8ba0*/  ISETP.LT.OR P4, PT, R0.reuse, 0xa, !P2 ;  /* 0x0000000a0000780c */ /* 0x040fe20005781670 */
[----:B0-----:R-:W-:Y:S01]  /*8bb0*/  @!P5 IMAD R21, R5, 0x180, RZ ;  /* 0x000001800515d824 */ /* 0x001fe200078e02ff */
[----:B------:R0:W-:Y:S01]  /*8bc0*/  @!P0 STG.E.U8 desc[UR36][R12.64+0x1], R27 ;  /* 0x0000011b0c008986 */ /* 0x0001e2000c101124 */
[----:B------:R-:W-:Y:S01]  /*8bd0*/  ISETP.LT.OR P0, PT, R0, 0x9, !P2 ;  /* 0x000000090000780c */ /* 0x000fe20005701670 */
[----:B------:R-:W-:-:S02]  /*8be0*/  @!P5 IMAD.WIDE.U32 R14, R4, 0x180, R6 ;  /* 0x00000180040ed825 */ /* 0x000fc400078e0006 */
[----:B------:R1:W-:Y:S01]  /*8bf0*/  @!P3 STG.E.U8 desc[UR36][R22.64+0x8], R57 ;  /* 0x000008391600b986 */ /* 0x0003e2000c101124 */
[----:B------:R-:W-:Y:S01]  /*8c00*/  ISETP.LT.OR P3, PT, R0, 0x11, !P1 ;  /* 0x000000110000780c */ /* 0x000fe20004f61670 */
[----:B------:R-:W-:Y:S02]  /*8c10*/  @!P5 IMAD.IADD R15, R21, 0x1, R15 ;  /* 0x00000001150fd824 */ /* 0x000fe400078e020f */
[----:B------:R-:W-:-:S03]  /*8c20*/  @!P5 IMAD R29, R29, R153, RZ ;  /* 0x000000991d1dd224 */ /* 0x000fc600078e02ff */
[C---:B------:R-:W-:Y:S02]  /*8c30*/  @!P4 IMAD R25, R5.reuse, 0x180, RZ ;  /* 0x000001800519c824 */ /* 0x040fe400078e02ff */
[--C-:B0-----:R-:W-:Y:S01]  /*8c40*/  @!P4 IMAD.WIDE.U32 R12, R4, 0x180, R8.reuse ;  /* 0x00000180040cc825 */ /* 0x101fe200078e0008 */
[----:B------:R0:W-:Y:S01]  /*8c50*/  @!P5 STG.E.U8 desc[UR36][R14.64+0x9], R29 ;  /* 0x0000091d0e00d986 */ /* 0x0001e2000c101124 */
[----:B------:R-:W-:Y:S02]  /*8c60*/  ISETP.LT.OR P5, PT, R0, 0x12, !P1 ;  /* 0x000000120000780c */ /* 0x000fe40004fa1670 */
[----:B------:R-:W-:Y:S02]  /*8c70*/  @!P0 IMAD R3, R5, 0x180, RZ ;  /* 0x0000018005038824 */ /* 0x000fe400078e02ff */
[----:B------:R-:W-:-:S04]  /*8c80*/  @!P0 IMAD.WIDE.U32 R10, R4, 0x180, R8 ;  /* 0x00000180040a8825 */ /* 0x000fc800078e0008 */
[----:B------:R-:W-:Y:S02]  /*8c90*/  @!P0 IMAD.IADD R11, R3, 0x1, R11 ;  /* 0x00000001030b8824 */ /* 0x000fe400078e020b */
[----:B------:R-:W-:Y:S02]  /*8ca0*/  @!P0 IMAD R3, R30, R153, RZ ;  /* 0x000000991e038224 */ /* 0x000fe400078e02ff */
[----:B-1----:R-:W-:Y:S02]  /*8cb0*/  @!P3 IMAD R23, R5, 0x180, RZ ;  /* 0x000001800517b824 */ /* 0x002fe400078e02ff */
[----:B------:R-:W-:Y:S01]  /*8cc0*/  @!P3 IMAD.WIDE.U32 R20, R4, 0x180, R6 ;  /* 0x000001800414b825 */ /* 0x000fe200078e0006 */
[----:B------:R-:W-:Y:S01]  /*8cd0*/  @!P0 STG.E.U8 desc[UR36][R10.64+0x8], R3 ;  /* 0x000008030a008986 */ /* 0x000fe2000c101124 */
[----:B------:R-:W-:Y:S02]  /*8ce0*/  ISETP.LT.OR P0, PT, R0, 0x19, !P1 ;  /* 0x000000190000780c */ /* 0x000fe40004f01670 */
[----:B------:R-:W-:-:S02]  /*8cf0*/  @!P4 IMAD.IADD R13, R25, 0x1, R13 ;  /* 0x00000001190dc824 */ /* 0x000fc400078e020d */
[-C--:B------:R-:W-:Y:S02]  /*8d00*/  @!P4 IMAD R31, R31, R153.reuse, RZ ;  /* 0x000000991f1fc224 */ /* 0x080fe400078e02ff */
[----:B------:R-:W-:Y:S02]  /*8d10*/  @!P3 IMAD.IADD R21, R23, 0x1, R21 ;  /* 0x000000011715b824 */ /* 0x000fe400078e0215 */
[----:B------:R-:W-:Y:S01]  /*8d20*/  @!P3 IMAD R25, R32, R153, RZ ;  /* 0x000000992019b224 */ /* 0x000fe200078e02ff */
[----:B------:R1:W-:Y:S01]  /*8d30*/  @!P4 STG.E.U8 desc[UR36][R12.64+0x9], R31 ;  /* 0x0000091f0c00c986 */ /* 0x0003e2000c101124 */
[C---:B------:R-:W-:Y:S01]  /*8d40*/  ISETP.LT.OR P4, PT, R0.reuse, 0x11, !P2 ;  /* 0x000000110000780c */ /* 0x040fe20005781670 */
[----:B------:R-:W-:Y:S02]  /*8d50*/  @!P5 IMAD R23, R5, 0x180, RZ ;  /* 0x000001800517d824 */ /* 0x000fe400078e02ff */
[----:B------:R3:W-:Y:S01]  /*8d60*/  @!P3 STG.E.U8 desc[UR36][R20.64+0x10], R25 ;  /* 0x000010191400b986 */ /* 0x0007e2000c101124 */
[----:B------:R-:W-:Y:S01]  /*8d70*/  ISETP.LT.OR P3, PT, R0, 0x12, !P2 ;  /* 0x000000120000780c */ /* 0x000fe20005761670 */
[----:B0-----:R-:W-:-:S04]  /*8d80*/  @!P5 IMAD.WIDE.U32 R14, R4, 0x180, R6 ;  /* 0x00000180040ed825 */ /* 0x001fc800078e0006 */
[----:B------:R-:W-:Y:S02]  /*8d90*/  @!P5 IMAD.IADD R15, R23, 0x1, R15 ;  /* 0x00000001170fd824 */ /* 0x000fe400078e020f */
[----:B-1----:R-:W-:Y:S02]  /*8da0*/  @!P0 IMAD R13, R5, 0x180, RZ ;  /* 0x00000180050d8824 */ /* 0x002fe400078e02ff */
[----:B------:R-:W-:-:S04]  /*8db0*/  @!P0 IMAD.WIDE.U32 R22, R4, 0x180, R6 ;  /* 0x0000018004168825 */ /* 0x000fc800078e0006 */
[----:B------:R-:W-:Y:S02]  /*8dc0*/  @!P5 IMAD R33, R33, R153, RZ ;  /* 0x000000992121d224 */ /* 0x000fe400078e02ff */
[----:B------:R-:W-:Y:S02]  /*8dd0*/  @!P4 IMAD R3, R5, 0x180, RZ ;  /* 0x000001800503c824 */ /* 0x000fe400078e02ff */
[----:B------:R-:W-:Y:S01]  /*8de0*/  @!P4 IMAD.WIDE.U32 R10, R4, 0x180, R8 ;  /* 0x00000180040ac825 */ /* 0x000fe200078e0008 */
[----:B------:R0:W-:Y:S01]  /*8df0*/  @!P5 STG.E.U8 desc[UR36][R14.64+0x11], R33 ;  /* 0x000011210e00d986 */ /* 0x0001e2000c101124 */
[----:B------:R-:W-:Y:S02]  /*8e00*/  ISETP.LT.OR P5, PT, R0, 0x1a, !P1 ;  /* 0x0000001a0000780c */ /* 0x000fe40004fa1670 */
[----:B------:R-:W-:Y:S02]  /*8e10*/  @!P0 IMAD.IADD R23, R13, 0x1, R23 ;  /* 0x000000010d178824 */ /* 0x000fe400078e0217 */
[----:B------:R-:W-:-:S02]  /*8e20*/  @!P3 IMAD R27, R5, 0x180, RZ ;  /* 0x00000180051bb824 */ /* 0x000fc400078e02ff */
[----:B------:R-:W-:-:S04]  /*8e30*/  @!P3 IMAD.WIDE.U32 R12, R4, 0x180, R8 ;  /* 0x00000180040cb825 */ /* 0x000fc800078e0008 */
[----:B------:R-:W-:Y:S02]  /*8e40*/  @!P4 IMAD.IADD R11, R3, 0x1, R11 ;  /* 0x00000001030bc824 */ /* 0x000fe400078e020b */
[-C--:B------:R-:W-:Y:S02]  /*8e50*/  @!P4 IMAD R3, R34, R153.reuse, RZ ;  /* 0x000000992203c224 */ /* 0x080fe400078e02ff */
[----:B------:R-:W-:Y:S02]  /*8e60*/  @!P3 IMAD.IADD R13, R27, 0x1, R13 ;  /* 0x000000011b0db824 */ /* 0x000fe400078e020d */
[-C--:B------:R-:W-:Y:S01]  /*8e70*/  @!P3 IMAD R35, R35, R153.reuse, RZ ;  /* 0x000000992323b224 */ /* 0x080fe200078e02ff */
[----:B------:R1:W-:Y:S01]  /*8e80*/  @!P4 STG.E.U8 desc[UR36][R10.64+0x10], R3 ;  /* 0x000010030a00c986 */ /* 0x0003e2000c101124 */
[----:B---3--:R-:W-:Y:S01]  /*8e90*/  @!P0 IMAD R21, R36, R153, RZ ;  /* 0x0000009924158224 */ /* 0x008fe200078e02ff */
[C---:B------:R-:W-:Y:S01]  /*8ea0*/  ISETP.LT.OR P4, PT, R0.reuse, 0x1a, !P2 ;  /* 0x0000001a0000780c */ /* 0x040fe20005781670 */
[----:B------:R-:W-:Y:S01]  /*8eb0*/  @!P5 IMAD R25, R5, 0x180, RZ ;  /* 0x000001800519d824 */ /* 0x000fe200078e02ff */
[----:B------:R3:W-:Y:S01]  /*8ec0*/  @!P3 STG.E.U8 desc[UR36][R12.64+0x11], R35 ;  /* 0x000011230c00b986 */ /* 0x0007e2000c101124 */
[----:B------:R-:W-:Y:S01]  /*8ed0*/  ISETP.LT.OR P3, PT, R0, 0x19, !P2 ;  /* 0x000000190000780c */ /* 0x000fe20005761670 */
[----:B0-----:R-:W-:-:S02]  /*8ee0*/  @!P5 IMAD.WIDE.U32 R14, R4, 0x180, R6 ;  /* 0x00000180040ed825 */ /* 0x001fc400078e0006 */
[----:B------:R0:W-:Y:S01]  /*8ef0*/  @!P0 STG.E.U8 desc[UR36][R22.64+0x18], R21 ;  /* 0x0000181516008986 */ /* 0x0001e2000c101124 */
[----:B------:R-:W-:Y:S01]  /*8f00*/  ISETP.LT.OR P0, PT, R0, 0x21, !P1 ;  /* 0x000000210000780c */ /* 0x000fe20004f01670 */
[----:B------:R-:W-:Y:S02]  /*8f10*/  @!P5 IMAD.IADD R15, R25, 0x1, R15 ;  /* 0x00000001190fd824 */ /* 0x000fe400078e020f */
[----:B------:R-:W-:-:S03]  /*8f20*/  @!P5 IMAD R37, R37, R153, RZ ;  /* 0x000000992525d224 */ /* 0x000fc600078e02ff */
[C---:B------:R-:W-:Y:S02]  /*8f30*/  @!P4 IMAD R25, R5.reuse, 0x180, RZ ;  /* 0x000001800519c824 */ /* 0x040fe400078e02ff */
[----:B------:R4:W-:Y:S01]  /*8f40*/  @!P5 STG.E.U8 desc[UR36][R14.64+0x19], R37 ;  /* 0x000019250e00d986 */ /* 0x0009e2000c101124 */
[----:B-1----:R-:W-:Y:S01]  /*8f50*/  @!P3 IMAD R3, R5, 0x180, RZ ;  /* 0x000001800503b824 */ /* 0x002fe200078e02ff */
[----:B------:R-:W-:Y:S01]  /*8f60*/  ISETP.LT.OR P5, PT, R0, 0x22, !P1 ;  /* 0x000000220000780c */ /* 0x000fe20004fa1670 */
[----:B------:R-:W-:-:S04]  /*8f70*/  @!P3 IMAD.WIDE.U32 R10, R4, 0x180, R8 ;  /* 0x00000180040ab825 */ /* 0x000fc800078e0008 */
[----:B---3--:R-:W-:-:S04]  /*8f80*/  @!P4 IMAD.WIDE.U32 R12, R4, 0x180, R8 ;  /* 0x00000180040cc825 */ /* 0x008fc800078e0008 */
[----:B------:R-:W-:Y:S02]  /*8f90*/  @!P3 IMAD.IADD R11, R3, 0x1, R11 ;  /* 0x00000001030bb824 */ /* 0x000fe400078e020b */
[----:B------:R-:W-:Y:S02]  /*8fa0*/  @!P3 IMAD R3, R38, R153, RZ ;  /* 0x000000992603b224 */ /* 0x000fe400078e02ff */
[----:B0-----:R-:W-:Y:S02]  /*8fb0*/  @!P0 IMAD R23, R5, 0x180, RZ ;  /* 0x0000018005178824 */ /* 0x001fe400078e02ff */
        /* <DEDUP_REMOVED lines=12> */
[----:B----4-:R-:W-:-:S04]  /*9080*/  @!P5 IMAD.WIDE.U32 R14, R4, 0x180, R6 ;  /* 0x00000180040ed825 */ /* 0x010fc800078e0006 */
        /* <DEDUP_REMOVED lines=12> */
[-C--:B------:R-:W-:Y:S02]  /*9150*/  @!P4 IMAD R3, R42, R153.reuse, RZ ;  /* 0x000000992a03c224 */ /* 0x080fe400078e02ff */
[----:B------:R-:W-:Y:S02]  /*9160*/  @!P0 IMAD.IADD R13, R27, 0x1, R13 ;  /* 0x000000011b0d8824 */ /* 0x000fe400078e020d */
[-C--:B------:R-:W-:Y:S01]  /*9170*/  @!P0 IMAD R43, R43, R153.reuse, RZ ;  /* 0x000000992b2b8224 */ /* 0x080fe200078e02ff */
[----:B------:R3:W-:Y:S01]  /*9180*/  @!P4 STG.E.U8 desc[UR36][R10.64+0x20], R3 ;  /* 0x000020030a00c986 */ /* 0x0007e2000c101124 */
[----:B-1----:R-:W-:Y:S01]  /*9190*/  @!P3 IMAD R21, R44, R153, RZ ;  /* 0x000000992c15b224 */ /* 0x002fe200078e02ff */
[C---:B------:R-:W-:Y:S01]  /*91a0*/  ISETP.LT.OR P4, PT, R0.reuse, 0x2a, !P2 ;  /* 0x0000002a0000780c */ /* 0x040fe20005781670 */
[----:B------:R-:W-:Y:S01]  /*91b0*/  @!P5 IMAD R25, R5, 0x180, RZ ;  /* 0x000001800519d824 */ /* 0x000fe200078e02ff */
[----:B------:R-:W-:Y:S01]  /*91c0*/  @!P0 STG.E.U8 desc[UR36][R12.64+0x21], R43 ;  /* 0x0000212b0c008986 */ /* 0x000fe2000c101124 */
[----:B------:R-:W-:Y:S01]  /*91d0*/  ISETP.LT.OR P0, PT, R0, 0x29, !P2 ;  /* 0x000000290000780c */ /* 0x000fe20005701670 */
[----:B0-----:R-:W-:-:S02]  /*91e0*/  @!P5 IMAD.WIDE.U32 R14, R4, 0x180, R6 ;  /* 0x00000180040ed825 */ /* 0x001fc400078e0006 */
[----:B------:R0:W-:Y:S01]  /*91f0*/  @!P3 STG.E.U8 desc[UR36][R22.64+0x28], R21 ;  /* 0x000028151600b986 */ /* 0x0001e2000c101124 */
[----:B------:R-:W-:Y:S01]  /*9200*/  ISETP.LT.OR P3, PT, R0, 0x31, !P1 ;  /* 0x000000310000780c */ /* 0x000fe20004f61670 */
[----:B------:R-:W-:Y:S02]  /*9210*/  @!P5 IMAD.IADD R15, R25, 0x1, R15 ;  /* 0x00000001190fd824 */ /* 0x000fe400078e020f */
[----:B------:R-:W-:-:S03]  /*9220*/  @!P5 IMAD R45, R45, R153, RZ ;  /* 0x000000992d2dd224 */ /* 0x000fc600078e02ff */
[----:B------:R-:W-:Y:S02]  /*9230*/  @!P4 IMAD R47, R47, R153, RZ ;  /* 0x000000992f2fc224 */ /* 0x000fe400078e02ff */
[----:B------:R1:W-:Y:S01]  /*9240*/  @!P5 STG.E.U8 desc[UR36][R14.64+0x29], R45 ;  /* 0x0000292d0e00d986 */ /* 0x0003e2000c101124 */
[----:B------:R-:W-:Y:S01]  /*9250*/  ISETP.LT.OR P5, PT, R0, 0x32, !P1 ;  /* 0x000000320000780c */ /* 0x000fe20004fa1670 */
[----:B---3--:R-:W-:Y:S02]  /*9260*/  @!P0 IMAD R3, R5, 0x180, RZ ;  /* 0x0000018005038824 */ /* 0x008fe400078e02ff */
[----:B------:R-:W-:-:S04]  /*9270*/  @!P0 IMAD.WIDE.U32 R10, R4, 0x180, R8 ;  /* 0x00000180040a8825 */ /* 0x000fc800078e0008 */
[----:B0-----:R-:W-:Y:S02]  /*9280*/  @!P4 IMAD R23, R5, 0x180, RZ ;  /* 0x000001800517c824 */ /* 0x001fe400078e02ff */
[----:B------:R-:W-:-:S04]  /*9290*/  @!P4 IMAD.WIDE.U32 R12, R4, 0x180, R8 ;  /* 0x00000180040cc825 */ /* 0x000fc800078e0008 */
[----:B------:R-:W-:Y:S02]  /*92a0*/  @!P3 IMAD R25, R5, 0x180, RZ ;  /* 0x000001800519b824 */ /* 0x000fe400078e02ff */
[----:B------:R-:W-:-:S04]  /*92b0*/  @!P3 IMAD.WIDE.U32 R20, R4, 0x180, R6 ;  /* 0x000001800414b825 */ /* 0x000fc800078e0006 */
[----:B------:R-:W-:Y:S02]  /*92c0*/  @!P0 IMAD.IADD R11, R3, 0x1, R11 ;  /* 0x00000001030b8824 */ /* 0x000fe400078e020b */
[-C--:B------:R-:W-:Y:S02]  /*92d0*/  @!P0 IMAD R3, R46, R153.reuse, RZ ;  /* 0x000000992e038224 */ /* 0x080fe400078e02ff */
[----:B------:R-:W-:Y:S02]  /*92e0*/  @!P4 IMAD.IADD R13, R23, 0x1, R13 ;  /* 0x00000001170dc824 */ /* 0x000fe400078e020d */
[----:B------:R-:W-:Y:S01]  /*92f0*/  @!P3 IMAD.IADD R21, R25, 0x1, R21 ;  /* 0x000000011915b824 */ /* 0x000fe200078e0215 */
[----:B------:R0:W-:Y:S01]  /*9300*/  @!P0 STG.E.U8 desc[UR36][R10.64+0x28], R3 ;  /* 0x000028030a008986 */ /* 0x0001e2000c101124 */
[----:B------:R-:W-:Y:S01]  /*9310*/  @!P3 IMAD R23, R48, R153, RZ ;  /* 0x000000993017b224 */ /* 0x000fe200078e02ff */
[----:B------:R-:W-:Y:S01]  /*9320*/  ISETP.LT.OR P0, PT, R0, 0x31, !P2 ;  /* 0x000000310000780c */ /* 0x000fe20005701670 */
[----:B------:R-:W-:Y:S01]  /*9330*/  @!P5 IMAD R25, R5, 0x180, RZ ;  /* 0x000001800519d824 */ /* 0x000fe200078e02ff */
[----:B------:R-:W-:Y:S01]  /*9340*/  @!P4 STG.E.U8 desc[UR36][R12.64+0x29], R47 ;  /* 0x0000292f0c00c986 */ /* 0x000fe2000c101124 */
[----:B-1----:R-:W-:Y:S01]  /*9350*/  @!P5 IMAD.WIDE.U32 R14, R4, 0x180, R6 ;  /* 0x00000180040ed825 */ /* 0x002fe200078e0006 */
[----:B------:R-:W-:-:S02]  /*9360*/  ISETP.LT.OR P4, PT, R0, 0x32, !P2 ;  /* 0x000000320000780c */ /* 0x000fc40005781670 */
[----:B------:R1:W-:Y:S01]  /*9370*/  @!P3 STG.E.U8 desc[UR36][R20.64+0x30], R23 ;  /* 0x000030171400b986 */ /* 0x0003e2000c101124 */
[C---:B------:R-:W-:Y:S01]  /*9380*/  ISETP.LT.OR P3, PT, R0.reuse, 0x39, !P1 ;  /* 0x000000390000780c */ /* 0x040fe20004f61670 */
[----:B------:R-:W-:Y:S01]  /*9390*/  @!P5 IMAD.IADD R15, R25, 0x1, R15 ;  /* 0x00000001190fd824 */ /* 0x000fe200078e020f */
[----:B------:R-:W-:Y:S01]  /*93a0*/  ISETP.LT.OR P1, PT, R0, 0x3a, !P1 ;  /* 0x0000003a0000780c */ /* 0x000fe20004f21670 */
[----:B------:R-:W-:-:S03]  /*93b0*/  @!P5 IMAD R49, R49, R153, RZ ;  /* 0x000000993131d224 */ /* 0x000fc600078e02ff */
[C---:B------:R-:W-:Y:S02]  /*93c0*/  @!P0 IMAD R27, R5.reuse, 0x180, RZ ;  /* 0x00000180051b8824 */ /* 0x040fe400078e02ff */
[----:B------:R3:W-:Y:S01]  /*93d0*/  @!P5 STG.E.U8 desc[UR36][R14.64+0x31], R49 ;  /* 0x000031310e00d986 */ /* 0x0007e2000c101124 */
[C---:B------:R-:W-:Y:S01]  /*93e0*/  ISETP.LT.OR P5, PT, R0.reuse, 0x39, !P2 ;  /* 0x000000390000780c */ /* 0x040fe200057a1670 */
[C---:B------:R-:W-:Y:S01]  /*93f0*/  @!P4 IMAD R29, R5.reuse, 0x180, RZ ;  /* 0x00000180051dc824 */ /* 0x040fe200078e02ff */
[----:B------:R-:W-:Y:S01]  /*9400*/  ISETP.LT.OR P2, PT, R0, 0x3a, !P2 ;  /* 0x0000003a0000780c */ /* 0x000fe20005741670 */
[----:B0-----:R-:W-:Y:S02]  /*9410*/  @!P0 IMAD R3, R50, R153, RZ ;  /* 0x0000009932038224 */ /* 0x001fe400078e02ff */
[----:B------:R-:W-:Y:S02]  /*9420*/  @!P3 IMAD R11, R5, 0x180, RZ ;  /* 0x00000180050bb824 */ /* 0x000fe400078e02ff */
[----:B-1----:R-:W-:-:S04]  /*9430*/  @!P3 IMAD.WIDE.U32 R20, R4, 0x180, R6 ;  /* 0x000001800414b825 */ /* 0x002fc800078e0006 */
[----:B---3--:R-:W-:-:S04]  /*9440*/  @!P1 IMAD.WIDE.U32 R14, R4, 0x180, R6 ;  /* 0x00000180040e9825 */ /* 0x008fc800078e0006 */
[----:B------:R-:W-:Y:S02]  /*9450*/  @!P3 IMAD.IADD R21, R11, 0x1, R21 ;  /* 0x000000010b15b824 */ /* 0x000fe400078e0215 */
[----:B------:R-:W-:-:S04]  /*9460*/  @!P0 IMAD.WIDE.U32 R6, R4, 0x180, R8 ;  /* 0x0000018004068825 */ /* 0x000fc800078e0008 */
[----:B------:R-:W-:-:S04]  /*9470*/  @!P4 IMAD.WIDE.U32 R10, R4, 0x180, R8 ;  /* 0x00000180040ac825 */ /* 0x000fc800078e0008 */
[----:B------:R-:W-:Y:S02]  /*9480*/  @!P1 IMAD R31, R5, 0x180, RZ ;  /* 0x00000180051f9824 */ /* 0x000fe400078e02ff */
[----:B------:R-:W-:-:S04]  /*9490*/  @!P5 IMAD.WIDE.U32 R12, R4, 0x180, R8 ;  /* 0x00000180040cd825 */ /* 0x000fc800078e0008 */
[----:B------:R-:W-:Y:S02]  /*94a0*/  @!P5 IMAD R33, R5, 0x180, RZ ;  /* 0x000001800521d824 */ /* 0x000fe400078e02ff */
[----:B------:R-:W-:Y:S02]  /*94b0*/  @!P0 IMAD.IADD R7, R27, 0x1, R7 ;  /* 0x000000011b078824 */ /* 0x000fe400078e0207 */
[----:B------:R-:W-:Y:S02]  /*94c0*/  @!P4 IMAD R51, R51, R153, RZ ;  /* 0x000000993333c224 */ /* 0x000fe400078e02ff */
[----:B------:R-:W-:Y:S01]  /*94d0*/  @!P2 IMAD.WIDE.U32 R8, R4, 0x180, R8 ;  /* 0x000001800408a825 */ /* 0x000fe200078e0008 */
[----:B------:R3:W-:Y:S03]  /*94e0*/  @!P0 STG.E.U8 desc[UR36][R6.64+0x30], R3 ;  /* 0x0000300306008986 */ /* 0x0007e6000c101124 */
[----:B------:R-:W-:-:S02]  /*94f0*/  @!P2 IMAD R5, R5, 0x180, RZ ;  /* 0x000001800505a824 */ /* 0x000fc400078e02ff */
[----:B------:R-:W-:Y:S02]  /*9500*/  @!P4 IMAD.IADD R11, R29, 0x1, R11 ;  /* 0x000000011d0bc824 */ /* 0x000fe400078e020b */
[-C--:B------:R-:W-:Y:S02]  /*9510*/  @!P3 IMAD R23, R52, R153.reuse, RZ ;  /* 0x000000993417b224 */ /* 0x080fe400078e02ff */
[-C--:B------:R-:W-:Y:S01]  /*9520*/  @!P1 IMAD R53, R53, R153.reuse, RZ ;  /* 0x0000009935359224 */ /* 0x080fe200078e02ff */
[----:B------:R3:W-:Y:S01]  /*9530*/  @!P4 STG.E.U8 desc[UR36][R10.64+0x31], R51 ;  /* 0x000031330a00c986 */ /* 0x0007e2000c101124 */
[----:B------:R-:W-:Y:S02]  /*9540*/  @!P1 IMAD.IADD R15, R31, 0x1, R15 ;  /* 0x000000011f0f9824 */ /* 0x000fe400078e020f */
[----:B------:R-:W-:Y:S01]  /*9550*/  @!P5 IMAD R25, R54, R153, RZ ;  /* 0x000000993619d224 */ /* 0x000fe200078e02ff */
[----:B------:R3:W-:Y:S01]  /*9560*/  @!P3 STG.E.U8 desc[UR36][R20.64+0x38], R23 ;  /* 0x000038171400b986 */ /* 0x0007e2000c101124 */
[----:B------:R-:W-:-:S02]  /*9570*/  @!P5 IMAD.IADD R13, R33, 0x1, R13 ;  /* 0x00000001210dd824 */ /* 0x000fc400078e020d */
[----:B------:R-:W-:Y:S01]  /*9580*/  @!P2 IMAD R55, R55, R153, RZ ;  /* 0x000000993737a224 */ /* 0x000fe200078e02ff */
[----:B------:R3:W-:Y:S01]  /*9590*/  @!P1 STG.E.U8 desc[UR36][R14.64+0x39], R53 ;  /* 0x000039350e009986 */ /* 0x0007e2000c101124 */
[----:B------:R-:W-:-:S03]  /*95a0*/  @!P2 IMAD.IADD R9, R5, 0x1, R9 ;  /* 0x000000010509a824 */ /* 0x000fc600078e0209 */
[----:B------:R3:W-:Y:S04]  /*95b0*/  @!P5 STG.E.U8 desc[UR36][R12.64+0x38], R25 ;  /* 0x000038190c00d986 */ /* 0x0007e8000c101124 */
[----:B------:R3:W-:Y:S02]  /*95c0*/  @!P2 STG.E.U8 desc[UR36][R8.64+0x39], R55 ;  /* 0x000039370800a986 */ /* 0x0007e4000c101124 */
.L_x_44:
[----:B------:R-:W-:Y:S05]  /*95d0*/  BSYNC B0 ;  /* 0x0000000000007941 */ /* 0x000fea0003800000 */
.L_x_28:
[----:B------:R-:W-:Y:S01]  /*95e0*/  ULDC UR4, c[0x0][0xc] ;  /* 0x0000030000047ab9 */ /* 0x000fe20000000800 */
[----:B------:R-:W-:Y:S01]  /*95f0*/  ULDC UR5, c[0x0][0x10] ;  /* 0x0000040000057ab9 */ /* 0x000fe20000000800 */
[----:B---3--:R-:W3:Y:S01]  /*9600*/  LDC R3, c[0x0][0x14] ;  /* 0x00000500ff037b82 */ /* 0x008ee20000000800 */
[----:B------:R-:W-:Y:S01]  /*9610*/  UIMAD.WIDE.U32 UR4, UR4, UR5, URZ ;  /* 0x00000005040472a5 */ /* 0x000fe2000f8e003f */
[----:B------:R-:W-:Y:S01]  /*9620*/  PRMT R0, RZ, 0x7610, R0 ;  /* 0x00007610ff007816 */ /* 0x000fe20000000000 */
[----:B------:R-:W-:Y:S02]  /*9630*/  IMAD.MOV.U32 R23, RZ, RZ, -0x1 ;  /* 0xffffffffff177424 */ /* 0x000fe400078e00ff */
[----:B------:R-:W-:Y:S02]  /*9640*/  IMAD.MOV.U32 R22, RZ, RZ, -0x1 ;  /* 0xffffffffff167424 */ /* 0x000fe400078e00ff */
[----:B---3--:R-:W-:-:S04]  /*9650*/  IMAD.WIDE.U32 R16, R3, UR4, R16 ;  /* 0x0000000403107c25 */ /* 0x008fc8000f8e0010 */
[----:B------:R-:W-:Y:S01]  /*9660*/  IMAD R3, R3, UR5, RZ ;  /* 0x0000000503037c24 */ /* 0x000fe2000f8e02ff */
[----:B------:R-:W-:Y:S02]  /*9670*/  ULDC.64 UR4, c[0x0][0x650] ;  /* 0x0001940000047ab9 */ /* 0x000fe40000000a00 */
[----:B------:R-:W-:Y:S01]  /*9680*/  ISETP.GE.U32.AND P0, PT, R16, UR4, PT ;  /* 0x0000000410007c0c */ /* 0x000fe2000bf06070 */
[----:B------:R-:W-:-:S05]  /*9690*/  IMAD.IADD R17, R17, 0x1, R3 ;  /* 0x0000000111117824 */ /* 0x000fca00078e0203 */
[----:B------:R-:W-:-:S13]  /*96a0*/  ISETP.GE.U32.AND.EX P0, PT, R17, UR5, PT, P0 ;  /* 0x0000000511007c0c */ /* 0x000fda000bf06100 */
[----:B------:R-:W-:Y:S05]  /*96b0*/  @P0 BRA `(.L_x_45) ;  /* 0x0000000400640947 */ /* 0x000fea0003800000 */
[----:B------:R-:W3:Y:S01]  /*96c0*/  S2R R12, SR_CTAID.X ;  /* 0x00000000000c7919 */ /* 0x000ee20000002500 */
[----:B------:R-:W4:Y:S01]  /*96d0*/  LDC.64 R10, c[0x0][0x628] ;  /* 0x00018a00ff0a7b82 */ /* 0x000f220000000a00 */
[----:B------:R-:W-:Y:S01]  /*96e0*/  ULDC UR4, c[0x0][0x150] ;  /* 0x0000540000047ab9 */ /* 0x000fe20000000800 */
[----:B------:R-:W-:Y:S01]  /*96f0*/  IMAD.MOV.U32 R8, RZ, RZ, R16 ;  /* 0x000000ffff087224 */ /* 0x000fe200078e0010 */
[----:B------:R-:W0:Y:S01]  /*9700*/  S2R R23, SR_CTAID.Y ;  /* 0x0000000000177919 */ /* 0x000e220000002600 */
[----:B------:R-:W-:-:S04]  /*9710*/  IMAD.MOV.U32 R9, RZ, RZ, R17 ;  /* 0x000000ffff097224 */ /* 0x000fc800078e0011 */
[----:B------:R-:W0:Y:S08]  /*9720*/  LDC R21, c[0x0][0x144] ;  /* 0x00005100ff157b82 */ /* 0x000e300000000800 */
[----:B------:R-:W0:Y:S08]  /*9730*/  LDC R0, c[0x0][0x630] ;  /* 0x00018c00ff007b82 */ /* 0x000e300000000800 */
[----:B------:R-:W0:Y:S01]  /*9740*/  LDC.64 R14, c[0x0][0x620] ;  /* 0x00018800ff0e7b82 */ /* 0x000e220000000a00 */
[----:B----4-:R-:W-:-:S04]  /*9750*/  ISETP.NE.U32.AND P0, PT, R10, RZ, PT ;  /* 0x000000ff0a00720c */ /* 0x010fc80003f05070 */
[----:B------:R-:W-:Y:S02]  /*9760*/  ISETP.NE.AND.EX P0, PT, R11, RZ, PT, P0 ;  /* 0x000000ff0b00720c */ /* 0x000fe40003f05300 */
[----:B---3--:R-:W-:-:S05]  /*9770*/  I2FP.F32.U32 R3, R12 ;  /* 0x0000000c00037245 */ /* 0x008fca0000201000 */
[----:B------:R-:W-:-:S04]  /*9780*/  FMUL R3, R3, UR4 ;  /* 0x0000000403037c20 */ /* 0x000fc80008400000 */
[----:B------:R3:W4:Y:S02]  /*9790*/  F2I.U32.TRUNC.NTZ R20, R3 ;  /* 0x0000000300147305 */ /* 0x000724000020f000 */
[----:B------:R-:W-:Y:S05]  /*97a0*/  @!P0 BRA `(.L_x_46) ;  /* 0x0000000000288947 */ /* 0x000fea0003800000 */
[----:B---3--:R-:W3:Y:S02]  /*97b0*/  LDC R3, c[0x0][0x634] ;  /* 0x00018d00ff037b82 */ /* 0x008ee40000000800 */
[----:B---3--:R-:W-:-:S05]  /*97c0*/  IADD3 R3, P0, R16, R3, RZ ;  /* 0x0000000310037210 */ /* 0x008fca0007f1e0ff */
[----:B------:R-:W-:-:S04]  /*97d0*/  IMAD.X R13, RZ, RZ, R17, P0 ;  /* 0x000000ffff0d7224 */ /* 0x000fc800000e0611 */
[----:B--2---:R-:W-:-:S04]  /*97e0*/  IMAD.WIDE.U32 R4, R13, R10, RZ ;  /* 0x0000000a0d047225 */ /* 0x004fc800078e00ff */
[----:B------:R-:W-:-:S04]  /*97f0*/  IMAD.WIDE.U32 R6, P0, R3, R11, R4 ;  /* 0x0000000b03067225 */ /* 0x000fc80007800004 */
[----:B------:R-:W-:-:S04]  /*9800*/  IMAD.WIDE.U32 R4, R3, R10, RZ ;  /* 0x0000000a03047225 */ /* 0x000fc800078e00ff */
[----:B------:R-:W-:Y:S01]  /*9810*/  IMAD.X R9, RZ, RZ, RZ, P0 ;  /* 0x000000ffff097224 */ /* 0x000fe200000e06ff */
[----:B------:R-:W-:Y:S01]  /*9820*/  IADD3 RZ, P0, R5, R6, RZ ;  /* 0x0000000605ff7210 */ /* 0x000fe20007f1e0ff */
[----:B------:R-:W-:-:S04]  /*9830*/  IMAD.MOV.U32 R8, RZ, RZ, R7 ;  /* 0x000000ffff087224 */ /* 0x000fc800078e0007 */
[----:B------:R-:W-:-:S08]  /*9840*/  IMAD.WIDE.U32.X R8, R13, R11, R8, P0 ;  /* 0x0000000b0d087225 */ /* 0x000fd000000e0408 */
.L_x_46:
[----:B------:R-:W1:Y:S01]  /*9850*/  LDC.64 R26, c[0x0][0x640] ;  /* 0x00019000ff1a7b82 */ /* 0x000e620000000a00 */
[-CC-:B0-----:R-:W-:Y:S01]  /*9860*/  SHF.R.U64 R22, R8, R0.reuse, R9.reuse ;  /* 0x0000000008167219 */ /* 0x181fe20000001209 */
[----:B----4-:R-:W-:Y:S01]  /*9870*/  IMAD.MOV R20, RZ, RZ, -R20 ;  /* 0x000000ffff147224 */ /* 0x010fe200078e0a14 */
[----:B------:R-:W-:Y:S01]  /*9880*/  SHF.R.U32.HI R0, RZ, R0, R9 ;  /* 0x00000000ff007219 */ /* 0x000fe20000011609 */
[----:B------:R-:W-:Y:S01]  /*9890*/  ULDC UR4, c[0x0][0x154] ;  /* 0x0000550000047ab9 */ /* 0x000fe20000000800 */
[----:B---3--:R-:W-:Y:S01]  /*98a0*/  IADD3 R3, P0, RZ, -R22, RZ ;  /* 0x80000016ff037210 */ /* 0x008fe20007f1e0ff */
[----:B------:R-:W-:Y:S02]  /*98b0*/  IMAD R21, R21, R20, R12 ;  /* 0x0000001415157224 */ /* 0x000fe400078e020c */
[----:B------:R-:W0:Y:S01]  /*98c0*/  LDC R6, c[0x0][0x618] ;  /* 0x00018600ff067b82 */ /* 0x000e220000000800 */
[----:B------:R-:W-:Y:S02]  /*98d0*/  IMAD.MOV.U32 R7, RZ, RZ, 0x1 ;  /* 0x00000001ff077424 */ /* 0x000fe400078e00ff */
[----:B--2---:R-:W-:-:S04]  /*98e0*/  IMAD.X R5, RZ, RZ, ~R0, P0 ;  /* 0x000000ffff057224 */ /* 0x004fc800000e0e00 */
[-C--:B------:R-:W-:Y:S01]  /*98f0*/  IMAD R0, R5, R14.reuse, RZ ;  /* 0x0000000e05007224 */ /* 0x080fe200078e02ff */
[----:B------:R-:W2:Y:S01]  /*9900*/  LDC R8, c[0x0][0x608] ;  /* 0x00018200ff087b82 */ /* 0x000ea20000000800 */
[----:B------:R-:W-:-:S04]  /*9910*/  IMAD.WIDE.U32 R4, R3, R14, R16 ;  /* 0x0000000e03047225 */ /* 0x000fc800078e0010 */
[----:B------:R-:W-:Y:S01]  /*9920*/  IMAD R3, R3, R15, R0 ;  /* 0x0000000f03037224 */ /* 0x000fe200078e0200 */
[----:B------:R-:W-:Y:S02]  /*9930*/  I2FP.F32.U32 R0, R23 ;  /* 0x0000001700007245 */ /* 0x000fe40000201000 */
[----:B------:R-:W3:Y:S01]  /*9940*/  LDC R24, c[0x0][0x658] ;  /* 0x00019600ff187b82 */ /* 0x000ee20000000800 */
[----:B------:R-:W-:Y:S01]  /*9950*/  IMAD.IADD R3, R5, 0x1, R3 ;  /* 0x0000000105037824 */ /* 0x000fe200078e0203 */
[----:B-1----:R-:W-:Y:S01]  /*9960*/  ISETP.NE.U32.AND P0, PT, R26, RZ, PT ;  /* 0x000000ff1a00720c */ /* 0x002fe20003f05070 */
[----:B------:R-:W-:Y:S01]  /*9970*/  FMUL R0, R0, UR4 ;  /* 0x0000000400007c20 */ /* 0x000fe20008400000 */
[----:B------:R-:W-:Y:S02]  /*9980*/  IMAD.MOV.U32 R5, RZ, RZ, -0x1 ;  /* 0xffffffffff057424 */ /* 0x000fe400078e00ff */
[----:B------:R-:W-:Y:S01]  /*9990*/  ISETP.NE.AND.EX P0, PT, R27, RZ, PT, P0 ;  /* 0x000000ff1b00720c */ /* 0x000fe20003f05300 */
[----:B------:R1:W4:Y:S01]  /*99a0*/  F2I.U32.TRUNC.NTZ R13, R0 ;  /* 0x00000000000d7305 */ /* 0x000322000020f000 */
[----:B------:R-:W1:Y:S01]  /*99b0*/  LDC R20, c[0x0][0x148] ;  /* 0x00005200ff147b82 */ /* 0x000e620000000800 */
[----:B0-----:R-:W-:-:S02]  /*99c0*/  SHF.R.U64 R12, R4, R6, R3 ;  /* 0x00000006040c7219 */ /* 0x001fc40000001203 */
[----:B------:R-:W-:-:S05]  /*99d0*/  SHF.R.U32.HI R3, RZ, R6, R3 ;  /* 0x00000006ff037219 */ /* 0x000fca0000011603 */
[----:B------:R-:W0:Y:S01]  /*99e0*/  LDC R15, c[0x0][0x600] ;  /* 0x00018000ff0f7b82 */ /* 0x000e220000000800 */
[-CC-:B--2---:R-:W-:Y:S02]  /*99f0*/  SHF.R.U64 R10, R12, R8.reuse, R3.reuse ;  /* 0x000000080c0a7219 */ /* 0x184fe40000001203 */
[----:B------:R-:W-:-:S05]  /*9a00*/  SHF.R.U32.HI R3, RZ, R8, R3 ;  /* 0x00000008ff037219 */ /* 0x000fca0000011603 */
[----:B------:R-:W2:Y:S01]  /*9a10*/  LDC R28, c[0x0][0x648] ;  /* 0x00019200ff1c7b82 */ /* 0x000ea20000000800 */
[-C--:B---3--:R-:W-:Y:S02]  /*9a20*/  SHF.L.U32 R4, R5, R24.reuse, RZ ;  /* 0x0000001805047219 */ /* 0x088fe400000006ff */
[--C-:B------:R-:W-:Y:S02]  /*9a30*/  SHF.R.U64 R14, R10, R24, R3.reuse ;  /* 0x000000180a0e7219 */ /* 0x100fe40000001203 */
[----:B------:R-:W-:Y:S02]  /*9a40*/  LOP3.LUT R25, RZ, R4, RZ, 0x33, !PT ;  /* 0x00000004ff197212 */ /* 0x000fe400078e33ff */
[-C--:B------:R-:W-:Y:S01]  /*9a50*/  SHF.R.U32.HI R5, RZ, R24.reuse, R3 ;  /* 0x00000018ff057219 */ /* 0x080fe20000011603 */
[----:B------:R-:W3:Y:S01]  /*9a60*/  LDC R29, c[0x0][0x638] ;  /* 0x00018e00ff1d7b82 */ /* 0x000ee20000000800 */
[----:B------:R-:W-:Y:S01]  /*9a70*/  SHF.L.U32 R152, R7, R24, RZ ;  /* 0x0000001807987219 */ /* 0x000fe200000006ff */
[----:B------:R-:W-:-:S06]  /*9a80*/  IMAD.MOV.U32 R4, RZ, RZ, R14 ;  /* 0x000000ffff047224 */ /* 0x000fcc00078e000e */
[----:B------:R-:W0:Y:S01]  /*9a90*/  LDC R30, c[0x0][0x610] ;  /* 0x00018400ff1e7b82 */ /* 0x000e220000000800 */
[----:B----4-:R-:W-:Y:S05]  /*9aa0*/  @!P0 BRA `(.L_x_47) ;  /* 0x0000000000288947 */ /* 0x010fea0003800000 */
[----:B------:R-:W4:Y:S02]  /*9ab0*/  LDC R3, c[0x0][0x64c] ;  /* 0x00019300ff037b82 */ /* 0x000f240000000800 */
[----:B----4-:R-:W-:-:S05]  /*9ac0*/  IADD3 R3, P0, R14, R3, RZ ;  /* 0x000000030e037210 */ /* 0x010fca0007f1e0ff */
        /* <DEDUP_REMOVED lines=8> */
.L_x_47:
[----:B------:R-:W-:Y:S01]  /*9b50*/  ISETP.NE.AND P0, PT, R2, 0x1, PT ;  /* 0x000000010200780c */ /* 0x000fe20003f05270 */
[----:B0-----:R-:W-:Y:S01]  /*9b60*/  VIADD R7, R15, 0xffffffff ;  /* 0xffffffff0f077836 */ /* 0x001fe20000000000 */
[----:B-12---:R-:W-:Y:S01]  /*9b70*/  SHF.R.U64 R0, R4, R28, R5 ;  /* 0x0000001c04007219 */ /* 0x006fe20000001205 */
[----:B------:R-:W-:Y:S01]  /*9b80*/  IMAD.MOV R13, RZ, RZ, -R13 ;  /* 0x000000ffff0d7224 */ /* 0x000fe200078e0a0d */
[----:B------:R-:W-:Y:S01]  /*9b90*/  LOP3.LUT R5, R10, R25, RZ, 0xc0, !PT ;  /* 0x000000190a057212 */ /* 0x000fe200078ec0ff */
[----:B------:R-:W-:Y:S02]  /*9ba0*/  IMAD.MOV.U32 R4, RZ, RZ, 0x1 ;  /* 0x00000001ff047424 */ /* 0x000fe400078e00ff */
[----:B------:R-:W-:Y:S02]  /*9bb0*/  IMAD.MOV R3, RZ, RZ, -R0 ;  /* 0x000000ffff037224 */ /* 0x000fe400078e0a00 */
[----:B------:R-:W-:Y:S01]  /*9bc0*/  IMAD R152, R152, R0, R5 ;  /* 0x0000000098987224 */ /* 0x000fe200078e0205 */
[----:B------:R-:W-:Y:S01]  /*9bd0*/  LOP3.LUT R5, R12, R7, RZ, 0xc0, !PT ;  /* 0x000000070c057212 */ /* 0x000fe200078ec0ff */
[----:B---3--:R-:W-:-:S02]  /*9be0*/  IMAD R0, R3, R29, R14 ;  /* 0x0000001d03007224 */ /* 0x008fc400078e020e */
[----:B------:R-:W-:Y:S02]  /*9bf0*/  @P0 IMAD R21, R20, R13, R23 ;  /* 0x0000000d14150224 */ /* 0x000fe400078e0217 */
[----:B------:R-:W-:Y:S01]  /*9c00*/  IMAD R3, R0, R15, R5 ;  /* 0x0000000f00037224 */ /* 0x000fe200078e0205 */
[----:B------:R-:W-:Y:S01]  /*9c10*/  PRMT R0, R4, 0x7610, R0 ;  /* 0x0000761004007816 */ /* 0x000fe20000000000 */
[----:B------:R-:W-:-:S05]  /*9c20*/  IMAD R152, R152, R30, R21 ;  /* 0x0000001e98987224 */ /* 0x000fca00078e0215 */
[----:B------:R-:W-:Y:S02]  /*9c30*/  SEL R23, R3, R152, !P0 ;  /* 0x0000009803177207 */ /* 0x000fe40004000000 */
[----:B------:R-:W-:-:S07]  /*9c40*/  SEL R152, R152, R3, !P0 ;  /* 0x0000000398987207 */ /* 0x000fce0004000000 */
.L_x_45:
[----:B------:R-:W-:-:S13]  /*9c50*/  LOP3.LUT P0, RZ, R0, 0xff, RZ, 0xc0, !PT ;  /* 0x000000ff00ff7812 */ /* 0x000fda000780c0ff */
[----:B------:R-:W-:Y:S05]  /*9c60*/  @P0 BRA `(.L_x_48) ;  /* 0xffffff7000c40947 */ /* 0x000fea000383ffff */
[----:B------:R-:W-:Y:S05]  /*9c70*/  EXIT ;  /* 0x000000000000794d */ /* 0x000fea0003800000 */
.L_x_3:
[----:B0-----:R-:W-:Y:S01]  /*9c80*/  ULDC.64 UR4, c[0x0][0x650] ;  /* 0x0001940000047ab9 */ /* 0x001fe20000000a00 */
        /* <DEDUP_REMOVED lines=25> */
.L_x_50:
[--C-:B------:R-:W-:Y:S01]  /*9e20*/  SHF.R.U64 R12, R10, R14, R11.reuse ;  /* 0x0000000e0a0c7219 */ /* 0x100fe2000000120b */
[----:B------:R-:W0:Y:S01]  /*9e30*/  LDC R22, c[0x0][0x618] ;  /* 0x00018600ff167b82 */ /* 0x000e220000000800 */
[----:B------:R-:W-:Y:S01]  /*9e40*/  I2FP.F32.U32 R6, R4 ;  /* 0x0000000400067245 */ /* 0x000fe20000201000 */
[----:B------:R-:W-:Y:S01]  /*9e50*/  ULDC UR4, c[0x0][0x150] ;  /* 0x0000540000047ab9 */ /* 0x000fe20000000800 */
[----:B------:R-:W-:Y:S02]  /*9e60*/  SHF.R.U32.HI R5, RZ, R14, R11 ;  /* 0x0000000eff057219 */ /* 0x000fe4000001160b */
[----:B------:R-:W-:Y:S01]  /*9e70*/  IADD3 R9, P0, RZ, -R12, RZ ;  /* 0x8000000cff097210 */ /* 0x000fe20007f1e0ff */
[----:B------:R-:W-:Y:S01]  /*9e80*/  FMUL R11, R6, UR4 ;  /* 0x00000004060b7c20 */ /* 0x000fe20008400000 */
[----:B------:R-:W-:Y:S01]  /*9e90*/  ULDC UR4, c[0x0][0x154] ;  /* 0x0000550000047ab9 */ /* 0x000fe20000000800 */
[----:B------:R-:W1:Y:S02]  /*9ea0*/  LDC.64 R24, c[0x0][0x640] ;  /* 0x00019000ff187b82 */ /* 0x000e640000000a00 */
[----:B------:R-:W-:-:S02]  /*9eb0*/  IMAD.X R5, RZ, RZ, ~R5, P0 ;  /* 0x000000ffff057224 */ /* 0x000fc400000e0e05 */
[----:B------:R-:W2:Y:S01]  /*9ec0*/  F2I.U32.TRUNC.NTZ R11, R11 ;  /* 0x0000000b000b7305 */ /* 0x000ea2000020f000 */
[----:B------:R-:W-:-:S03]  /*9ed0*/  IMAD.WIDE.U32 R6, R9, R20, R16 ;  /* 0x0000001409067225 */ /* 0x000fc600078e0010 */
[----:B------:R-:W3:Y:S01]  /*9ee0*/  LDC R13, c[0x0][0x144] ;  /* 0x00005100ff0d7b82 */ /* 0x000ee20000000800 */
[----:B------:R-:W-:-:S04]  /*9ef0*/  IMAD R8, R5, R20, RZ ;  /* 0x0000001405087224 */ /* 0x000fc800078e02ff */
[----:B------:R-:W-:Y:S02]  /*9f00*/  IMAD R5, R9, R21, R8 ;  /* 0x0000001509057224 */ /* 0x000fe400078e0208 */
[----:B------:R-:W-:Y:S01]  /*9f10*/  IMAD.MOV.U32 R8, RZ, RZ, -0x1 ;  /* 0xffffffffff087424 */ /* 0x000fe200078e00ff */
[----:B------:R-:W4:Y:S01]  /*9f20*/  LDC R14, c[0x0][0x608] ;  /* 0x00018200ff0e7b82 */ /* 0x000f220000000800 */
[----:B------:R-:W-:Y:S01]  /*9f30*/  IMAD.IADD R5, R7, 0x1, R5 ;  /* 0x0000000107057824 */ /* 0x000fe200078e0205 */
[----:B------:R-:W-:-:S04]  /*9f40*/  I2FP.F32.U32 R7, R3 ;  /* 0x0000000300077245 */ /* 0x000fc80000201000 */
[-C--:B0-----:R-:W-:Y:S01]  /*9f50*/  SHF.R.U64 R10, R6, R22.reuse, R5 ;  /* 0x00000016060a7219 */ /* 0x081fe20000001205 */
[----:B--2---:R-:W-:Y:S01]  /*9f60*/  IMAD.MOV R6, RZ, RZ, -R11 ;  /* 0x000000ffff067224 */ /* 0x004fe200078e0a0b */
[----:B------:R-:W0:Y:S01]  /*9f70*/  LDC R9, c[0x0][0x658] ;  /* 0x00019600ff097b82 */ /* 0x000e220000000800 */
[----:B-1----:R-:W-:Y:S01]  /*9f80*/  ISETP.NE.U32.AND P0, PT, R24, RZ, PT ;  /* 0x000000ff1800720c */ /* 0x002fe20003f05070 */
[----:B------:R-:W-:Y:S01]  /*9f90*/  FMUL R7, R7, UR4 ;  /* 0x0000000407077c20 */ /* 0x000fe20008400000 */
[----:B------:R-:W-:Y:S02]  /*9fa0*/  SHF.R.U32.HI R5, RZ, R22, R5 ;  /* 0x00000016ff057219 */ /* 0x000fe40000011605 */
[----:B------:R-:W-:-:S03]  /*9fb0*/  ISETP.NE.AND.EX P0, PT, R25, RZ, PT, P0 ;  /* 0x000000ff1900720c */ /* 0x000fc60003f05300 */
[----:B------:R-:W1:Y:S01]  /*9fc0*/  LDC R20, c[0x0][0x148] ;  /* 0x00005200ff147b82 */ /* 0x000e620000000800 */
[----:B---3--:R-:W-:Y:S02]  /*9fd0*/  IMAD R23, R13, R6, R4 ;  /* 0x000000060d177224 */ /* 0x008fe400078e0204 */
[----:B------:R-:W-:-:S05]  /*9fe0*/  IMAD.MOV.U32 R6, RZ, RZ, 0x1 ;  /* 0x00000001ff067424 */ /* 0x000fca00078e00ff */
[----:B------:R-:W2:Y:S01]  /*9ff0*/  LDC R21, c[0x0][0x600] ;  /* 0x00018000ff157b82 */ /* 0x000ea20000000800 */
[-CC-:B----4-:R-:W-:Y:S02]  /*a000*/  SHF.R.U64 R13, R10, R14.reuse, R5.reuse ;  /* 0x0000000e0a0d7219 */ /* 0x190fe40000001205 */
[----:B------:R-:W-:Y:S02]  /*a010*/  SHF.R.U32.HI R4, RZ, R14, R5 ;  /* 0x0000000eff047219 */ /* 0x000fe40000011605 */
[----:B------:R3:W4:Y:S03]  /*a020*/  F2I.U32.TRUNC.NTZ R14, R7 ;  /* 0x00000007000e7305 */ /* 0x000726000020f000 */
[----:B------:R-:W1:Y:S01]  /*a030*/  LDC R26, c[0x0][0x648] ;  /* 0x00019200ff1a7b82 */ /* 0x000e620000000800 */
[-C--:B0-----:R-:W-:Y:S02]  /*a040*/  SHF.R.U64 R15, R13, R9.reuse, R4 ;  /* 0x000000090d0f7219 */ /* 0x081fe40000001204 */
[----:B------:R-:W-:-:S02]  /*a050*/  SHF.L.U32 R8, R8, R9, RZ ;  /* 0x0000000908087219 */ /* 0x000fc400000006ff */
[-C--:B------:R-:W-:Y:S01]  /*a060*/  SHF.R.U32.HI R5, RZ, R9.reuse, R4 ;  /* 0x00000009ff057219 */ /* 0x080fe20000011604 */
[----:B------:R-:W-:Y:S01]  /*a070*/  IMAD.MOV.U32 R4, RZ, RZ, R15 ;  /* 0x000000ffff047224 */ /* 0x000fe200078e000f */
[----:B------:R-:W-:Y:S01]  /*a080*/  SHF.L.U32 R22, R6, R9, RZ ;  /* 0x0000000906167219 */ /* 0x000fe200000006ff */
[----:B------:R-:W0:Y:S01]  /*a090*/  LDC R27, c[0x0][0x638] ;  /* 0x00018e00ff1b7b82 */ /* 0x000e220000000800 */
[----:B------:R-:W-:-:S07]  /*a0a0*/  LOP3.LUT R28, RZ, R8, RZ, 0x33, !PT ;  /* 0x00000008ff1c7212 */ /* 0x000fce00078e33ff */
        /* <DEDUP_REMOVED lines=12> */
.L_x_51:
[----:B------:R-:W-:Y:S01]  /*a170*/  ISETP.NE.AND P0, PT, R2, 0x1, PT ;  /* 0x000000010200780c */ /* 0x000fe20003f05270 */
[----:B--2---:R-:W-:Y:S01]  /*a180*/  VIADD R7, R21, 0xffffffff ;  /* 0xffffffff15077836 */ /* 0x004fe20000000000 */
[----:B-1----:R-:W-:Y:S01]  /*a190*/  SHF.R.U64 R5, R4, R26, R5 ;  /* 0x0000001a04057219 */ /* 0x002fe20000001205 */
[----:B------:R-:W-:Y:S01]  /*a1a0*/  IMAD.MOV R14, RZ, RZ, -R14 ;  /* 0x000000ffff0e7224 */ /* 0x000fe200078e0a0e */
[----:B------:R-:W-:Y:S01]  /*a1b0*/  LOP3.LUT R4, R13, R28, RZ, 0xc0, !PT ;  /* 0x0000001c0d047212 */ /* 0x000fe200078ec0ff */
[----:B------:R-:W-:Y:S01]  /*a1c0*/  IMAD.MOV.U32 R8, RZ, RZ, R12 ;  /* 0x000000ffff087224 */ /* 0x000fe200078e000c */
[----:B------:R-:W-:Y:S01]  /*a1d0*/  LOP3.LUT R10, R10, R7, RZ, 0xc0, !PT ;  /* 0x000000070a0a7212 */ /* 0x000fe200078ec0ff */
[----:B------:R-:W-:Y:S02]  /*a1e0*/  IMAD.MOV R6, RZ, RZ, -R5 ;  /* 0x000000ffff067224 */ /* 0x000fe400078e0a05 */
[----:B------:R-:W-:-:S04]  /*a1f0*/  IMAD R4, R22, R5, R4 ;  /* 0x0000000516047224 */ /* 0x000fc800078e0204 */
[----:B------:R-:W-:Y:S02]  /*a200*/  @P0 IMAD R23, R20, R14, R3 ;  /* 0x0000000e14170224 */ /* 0x000fe400078e0203 */
[----:B0-----:R-:W-:Y:S02]  /*a210*/  IMAD R3, R6, R27, R15 ;  /* 0x0000001b06037224 */ /* 0x001fe400078e020f */
[----:B------:R-:W-:Y:S02]  /*a220*/  IMAD R7, R4, R29, R23 ;  /* 0x0000001d04077224 */ /* 0x000fe400078e0217 */
[----:B------:R-:W-:Y:S02]  /*a230*/  IMAD R4, R3, R21, R10 ;  /* 0x0000001503047224 */ /* 0x000fe400078e020a */
[----:B------:R-:W-:-:S03]  /*a240*/  IMAD.MOV.U32 R6, RZ, RZ, 0x1 ;  /* 0x00000001ff067424 */ /* 0x000fc600078e00ff */
[----:B------:R-:W-:Y:S02]  /*a250*/  SEL R9, R4, R7, !P0 ;  /* 0x0000000704097207 */ /* 0x000fe40004000000 */
[----:B------:R-:W-:-:S07]  /*a260*/  SEL R7, R7, R4, !P0 ;  /* 0x0000000407077207 */ /* 0x000fce0004000000 */
.L_x_49:
[----:B------:R-:W-:-:S08]  /*a270*/  NOP ;  /* 0x0000000000007918 */ /* 0x000fd00000000000 */
[----:B------:R-:W0:-:S00]  /*a280*/  USETMAXREG.DEALLOC.CTAPOOL 0x28 ;  /* 0x00000028000079c8 */ /* 0x000e0000080e0500 */
[----:B0-----:R-:W-:-:S13]  /*a290*/  ISETP.NE.AND P0, PT, R0, RZ, PT ;  /* 0x000000ff0000720c */ /* 0x001fda0003f05270 */
[----:B------:R-:W-:Y:S05]  /*a2a0*/  @P0 EXIT ;  /* 0x000000000000094d */ /* 0x000fea0003800000 */
[----:B------:R-:W-:Y:S01]  /*a2b0*/  LOP3.LUT P0, RZ, R6, 0xff, RZ, 0xc0, !PT ;  /* 0x000000ff06ff7812 */ /* 0x000fe2000780c0ff */
[----:B------:R-:W-:Y:S02]  /*a2c0*/  IMAD.MOV.U32 R0, RZ, RZ, 0x1 ;  /* 0x00000001ff007424 */ /* 0x000fe400078e00ff */
[----:B------:R-:W-:-:S10]  /*a2d0*/  IMAD.MOV.U32 R12, RZ, RZ, RZ ;  /* 0x000000ffff0c7224 */ /* 0x000fd400078e00ff */
[----:B------:R-:W-:Y:S05]  /*a2e0*/  @!P0 BRA `(.L_x_52) ;  /* 0x0000000c00308947 */ /* 0x000fea0003800000 */
[----:B------:R-:W0:Y:S01]  /*a2f0*/  LDC R0, c[0x0][0x28c] ;  /* 0x0000a300ff007b82 */ /* 0x000e220000000800 */
[----:B------:R-:W-:Y:S01]  /*a300*/  ULDC UR5, c[0x0][0x600] ;  /* 0x0001800000057ab9 */ /* 0x000fe20000000800 */
[----:B------:R-:W-:Y:S01]  /*a310*/  ULDC UR4, c[0x0][0xc] ;  /* 0x0000030000047ab9 */ /* 0x000fe20000000800 */
[----:B------:R-:W-:Y:S01]  /*a320*/  UIADD3 UR16, UR5, -0x1, URZ ;  /* 0xffffffff05107890 */ /* 0x000fe2000fffe03f */
[C---:B------:R-:W-:Y:S01]  /*a330*/  LOP3.LUT P2, RZ, R18.reuse, 0x7f, RZ, 0xc0, !PT ;  /* 0x0000007f12ff7812 */ /* 0x040fe2000784c0ff */
[----:B------:R-:W-:Y:S01]  /*a340*/  ULDC UR6, c[0x0][0x658] ;  /* 0x0001960000067ab9 */ /* 0x000fe20000000800 */
[----:B------:R-:W-:Y:S01]  /*a350*/  ULDC UR5, c[0x0][0x10] ;  /* 0x0000040000057ab9 */ /* 0x000fe20000000800 */
[----:B------:R-:W-:Y:S01]  /*a360*/  UMOV UR7, 0xffffffff ;  /* 0xffffffff00077882 */ /* 0x000fe20000000000 */
[----:B------:R-:W-:Y:S01]  /*a370*/  UMOV UR8, 0x1 ;  /* 0x0000000100087882 */ /* 0x000fe20000000000 */
[----:B------:R-:W-:Y:S01]  /*a380*/  UIMAD.WIDE.U32 UR4, UR4, UR5, URZ ;  /* 0x00000005040472a5 */ /* 0x000fe2000f8e003f */
[----:B------:R-:W-:Y:S01]  /*a390*/  LOP3.LUT P0, RZ, R18, 0x1f, RZ, 0xc0, !PT ;  /* 0x0000001f12ff7812 */ /* 0x000fe2000780c0ff */
[----:B------:R-:W-:Y:S01]  /*a3a0*/  USHF.L.U32 UR7, UR7, UR6, URZ ;  /* 0x0000000607077299 */ /* 0x000fe2000800063f */
[----:B------:R-:W-:Y:S01]  /*a3b0*/  BSSY B0, `(.L_x_52) ;  /* 0x00000bf000007945 */ /* 0x000fe20003800000 */
[----:B------:R-:W-:Y:S01]  /*a3c0*/  USHF.L.U32 UR18, UR8, UR6, URZ ;  /* 0x0000000608127299 */ /* 0x000fe2000800063f */
[----:B------:R-:W-:Y:S01]  /*a3d0*/  IMAD.MOV.U32 R13, RZ, RZ, 0x1 ;  /* 0x00000001ff0d7424 */ /* 0x000fe200078e00ff */
[----:B------:R-:W-:Y:S01]  /*a3e0*/  LOP3.LUT R11, R19, 0x2, RZ, 0xfc, !PT ;  /* 0x00000002130b7812 */ /* 0x000fe200078efcff */
[----:B------:R-:W-:Y:S01]  /*a3f0*/  ULDC UR6, c[0x0][0x14] ;  /* 0x0000050000067ab9 */ /* 0x000fe20000000800 */
[----:B------:R-:W-:Y:S01]  /*a400*/  PLOP3.LUT P0, PT, P0, P2, PT, 0x8a, 0x0 ;  /* 0x000000000000781c */ /* 0x000fe20000705172 */
[----:B------:R-:W-:Y:S01]  /*a410*/  UIMAD.WIDE.U32 UR20, UR4, UR6, URZ ;  /* 0x00000006041472a5 */ /* 0x000fe2000f8e003f */
[----:B------:R-:W-:Y:S01]  /*a420*/  IMAD.MOV.U32 R12, RZ, RZ, RZ ;  /* 0x000000ffff0c7224 */ /* 0x000fe200078e00ff */
[----:B------:R-:W-:-:S02]  /*a430*/  UIMAD UR13, UR5, UR6, URZ ;  /* 0x00000006050d72a4 */ /* 0x000fc4000f8e023f */
[----:B------:R-:W-:Y:S01]  /*a440*/  ULOP3.LUT UR17, URZ, UR7, URZ, 0x33, !UPT ;  /* 0x000000073f117292 */ /* 0x000fe2000f8e333f */
[----:B0-----:R-:W-:Y:S01]  /*a450*/  VIADD R0, R0, 0x7f ;  /* 0x0000007f00007836 */ /* 0x001fe20000000000 */
[----:B------:R-:W-:Y:S01]  /*a460*/  UIADD3 UR13, UR21, UR13, URZ ;  /* 0x0000000d150d7290 */ /* 0x000fe2000fffe03f */
[----:B------:R-:W-:-:S03]  /*a470*/  ULDC.64 UR22, c[0x0][0x198] ;  /* 0x0000660000167ab9 */ /* 0x000fc60000000a00 */
[----:B------:R-:W-:-:S04]  /*a480*/  SHF.R.S32.HI R3, RZ, 0x1f, R0 ;  /* 0x0000001fff037819 */ /* 0x000fc80000011400 */
[----:B------:R-:W-:Y:S01]  /*a490*/  LEA.HI R3, R3, R0, RZ, 0x7 ;  /* 0x0000000003037211 */ /* 0x000fe200078f38ff */
[----:B------:R-:W-:-:S03]  /*a4a0*/  IMAD.MOV.U32 R0, RZ, RZ, 0x1 ;  /* 0x00000001ff007424 */ /* 0x000fc600078e00ff */
[----:B------:R-:W-:-:S05]  /*a4b0*/  SHF.R.S32.HI R3, RZ, 0x7, R3 ;  /* 0x00000007ff037819 */ /* 0x000fca0000011403 */
[----:B------:R-:W-:-:S07]  /*a4c0*/  VIADD R10, R3, 0x1 ;  /* 0x00000001030a7836 */ /* 0x000fce0000000000 */
.L_x_64:
[----:B------:R-:W-:-:S03]  /*a4d0*/  UMOV UR4, 0xffffffff ;  /* 0xffffffff00047882 */ /* 0x000fc60000000000 */
[----:B------:R-:W-:Y:S05]  /*a4e0*/  BRA.DIV UR4, `(.L_x_53) ;  /* 0x0000000e04747947 */ /* 0x000fea000b800000 */
[----:B------:R-:W-:-:S13]  /*a4f0*/  ELECT P6, URZ, PT ;  /* 0x00000000003f782f */ /* 0x000fda00038c0000 */
.L_x_74:
[----:B------:R-:W0:Y:S01]  /*a500*/  LDC R4, c[0x0][0x28c] ;  /* 0x0000a300ff047b82 */ /* 0x000e220000000800 */
[----:B------:R-:W-:Y:S01]  /*a510*/  BSSY B1, `(.L_x_54) ;  /* 0x0000037000017945 */ /* 0x000fe20003800000 */
[----:B0-----:R-:W-:-:S13]  /*a520*/  ISETP.LT.OR P6, PT, R4, 0x1, !P6 ;  /* 0x000000010400780c */ /* 0x001fda00077c1670 */
[----:B------:R-:W-:Y:S05]  /*a530*/  @P6 BRA `(.L_x_55) ;  /* 0x0000000000d06947 */ /* 0x000fea0003800000 */
[----:B------:R-:W-:Y:S02]  /*a540*/  IMAD.SHL.U32 R15, R9, 0x40, RZ ;  /* 0x00000040090f7824 */ /* 0x000fe400078e00ff */
[----:B------:R-:W-:Y:S02]  /*a550*/  IMAD.SHL.U32 R18, R7, 0x200, RZ ;  /* 0x0000020007127824 */ /* 0x000fe400078e00ff */
[----:B------:R-:W-:Y:S02]  /*a560*/  IMAD.MOV.U32 R20, RZ, RZ, RZ ;  /* 0x000000ffff147224 */ /* 0x000fe400078e00ff */
[----:B------:R-:W-:Y:S02]  /*a570*/  IMAD.MOV.U32 R4, RZ, RZ, R10 ;  /* 0x000000ffff047224 */ /* 0x000fe400078e000a */
[----:B------:R-:W-:Y:S02]  /*a580*/  IMAD.MOV.U32 R5, RZ, RZ, R0 ;  /* 0x000000ffff057224 */ /* 0x000fe400078e0000 */
[----:B------:R-:W-:-:S07]  /*a590*/  IMAD.MOV.U32 R6, RZ, RZ, R12 ;  /* 0x000000ffff067224 */ /* 0x000fce00078e000c */
.L_x_59:
[----:B------:R-:W0:Y:S01]  /*a5a0*/  S2R R14, SR_CgaCtaId ;  /* 0x00000000000e7919 */ /* 0x000e220000008800 */
[----:B------:R-:W-:Y:S01]  /*a5b0*/  MOV R7, 0x400 ;  /* 0x0000040000077802 */ /* 0x000fe20000000f00 */
[----:B------:R-:W1:Y:S03]  /*a5c0*/  @!P2 LDC R9, c[0x0][0x500] ;  /* 0x00014000ff09ab82 */ /* 0x000e660000000800 */
[----:B0-----:R-:W-:Y:S02]  /*a5d0*/  LEA R21, R14, R7, 0x18 ;  /* 0x000000070e157211 */ /* 0x001fe400078ec0ff */
[----:B------:R-:W-:-:S03]  /*a5e0*/  SHF.L.U32 R7, R5, 0x1f, RZ ;  /* 0x0000001f05077819 */ /* 0x000fc600000006ff */
[----:B------:R-:W-:-:S04]  /*a5f0*/  IMAD R14, R6, 0x8, R21 ;  /* 0x00000008060e7824 */ /* 0x000fc800078e0215 */
[----:B------:R-:W0:Y:S02]  /*a600*/  SYNCS.PHASECHK.TRANS64.TRYWAIT P1, [R14+URZ+0x18], R7 ;  /* 0x000018070e0075a7 */ /* 0x000e24000802017f */
[----:B01----:R-:W-:Y:S05]  /*a610*/  @!P1 BRA `(.L_x_56) ;  /* 0x0000000c00489947 */ /* 0x003fea0003800000 */
.L_x_75:
[----:B0-----:R-:W-:Y:S01]  /*a620*/  PRMT R7, R11, 0x9910, RZ ;  /* 0x000099100b077816 */ /* 0x001fe200000000ff */
[----:B------:R0:W-:Y:S03]  /*a630*/  @!P2 SYNCS.ARRIVE.TRANS64 RZ, [R14+URZ], R9 ;  /* 0x000000090effa9a7 */ /* 0x0001e6000800003f */
[----:B------:R-:W-:-:S13]  /*a640*/  ISETP.NE.AND P1, PT, R7, 0x2, PT ;  /* 0x000000020700780c */ /* 0x000fda0003f25270 */
[----:B0-----:R-:W-:Y:S05]  /*a650*/  @P1 BRA `(.L_x_57) ;  /* 0x0000000000041947 */ /* 0x001fea0003800000 */
[----:B------:R-:W-:Y:S01]  /*a660*/  BPT.TRAP 0x1 ;  /* 0x000000040000795c */ /* 0x000fe20000300000 */
.L_x_57:
[----:B------:R-:W-:Y:S05]  /*a670*/  @P0 BRA `(.L_x_58) ;  /* 0x0000000000040947 */ /* 0x000fea0003800000 */
[----:B------:R-:W-:Y:S01]  /*a680*/  BPT.TRAP 0x1 ;  /* 0x000000040000795c */ /* 0x000fe20000300000 */
.L_x_58:
[--C-:B------:R-:W-:Y:S01]  /*a690*/  IMAD R7, R6, 0x10000, R21.reuse ;  /* 0x0001000006077824 */ /* 0x100fe200078e0215 */
[----:B------:R-:W-:Y:S01]  /*a6a0*/  R2UR UR9, R14 ;  /* 0x000000000e0972ca */ /* 0x000fe200000e0000 */
[----:B------:R-:W-:Y:S01]  /*a6b0*/  IMAD R21, R6, 0x2000, R21 ;  /* 0x0000200006157824 */ /* 0x000fe200078e0215 */
[----:B------:R-:W-:Y:S01]  /*a6c0*/  UIADD3 UR4, UP0, UR22, 0xf0, URZ ;  /* 0x000000f016047890 */ /* 0x000fe2000ff1e03f */
[----:B------:R-:W-:Y:S01]  /*a6d0*/  VIADD R4, R4, 0xffffffff ;  /* 0xffffffff04047836 */ /* 0x000fe20000000000 */
[----:B------:R-:W-:Y:S01]  /*a6e0*/  R2UR UR5, R7 ;  /* 0x00000000070572ca */ /* 0x000fe200000e0000 */
[----:B------:R-:W-:Y:S01]  /*a6f0*/  UIADD3 UR24, UP1, UR22, 0x1f0, URZ ;  /* 0x000001f016187890 */ /* 0x000fe2000ff3e03f */
[----:B------:R-:W-:Y:S01]  /*a700*/  R2UR UR8, R21 ;  /* 0x00000000150872ca */ /* 0x000fe200000e0000 */
[----:B------:R-:W-:Y:S01]  /*a710*/  VIADD R6, R6, 0x1 ;  /* 0x0000000106067836 */ /* 0x000fe20000000000 */
[----:B------:R-:W-:Y:S01]  /*a720*/  R2UR UR11, R18 ;  /* 0x00000000120b72ca */ /* 0x000fe200000e0000 */
[----:B------:R-:W-:Y:S01]  /*a730*/  UIADD3.X UR25, URZ, UR23, URZ, UP1, !UPT ;  /* 0x000000173f197290 */ /* 0x000fe20008ffe43f */
[----:B------:R-:W-:Y:S01]  /*a740*/  R2UR UR10, R20 ;  /* 0x00000000140a72ca */ /* 0x000fe200000e0000 */
[----:B------:R-:W-:Y:S01]  /*a750*/  UMOV UR6, 0x0 ;  /* 0x0000000000067882 */ /* 0x000fe20000000000 */
[----:B------:R-:W-:Y:S01]  /*a760*/  R2UR UR12, R8 ;  /* 0x00000000080c72ca */ /* 0x000fe200000e0000 */
[----:B------:R-:W-:Y:S01]  /*a770*/  UMOV UR7, 0x10000000 ;  /* 0x1000000000077882 */ /* 0x000fe20000000000 */
[----:B------:R-:W-:Y:S01]  /*a780*/  R2UR UR19, R15 ;  /* 0x000000000f1372ca */ /* 0x000fe200000e0000 */
[----:B------:R-:W-:Y:S01]  /*a790*/  VIADD R20, R20, 0x80 ;  /* 0x0000008014147836 */ /* 0x000fe20000000000 */
[----:B------:R-:W-:Y:S01]  /*a7a0*/  ISETP.GT.AND P3, PT, R4, 0x1, PT ;  /* 0x000000010400780c */ /* 0x000fe20003f64270 */
[----:B------:R-:W-:Y:S01]  /*a7b0*/  UIADD3 UR14, UR5, 0x100, URZ ;  /* 0x00000100050e7890 */ /* 0x000fe2000fffe03f */
[----:B------:R-:W-:Y:S01]  /*a7c0*/  ISETP.NE.AND P1, PT, R6, 0x3, PT ;  /* 0x000000030600780c */ /* 0x000fe20003f25270 */
[----:B------:R-:W-:-:S02]  /*a7d0*/  UIADD3.X UR5, URZ, UR23, URZ, UP0, !UPT ;  /* 0x000000173f057290 */ /* 0x000fc400087fe43f */
[----:B------:R-:W-:Y:S01]  /*a7e0*/  UIADD3 UR15, UR8, 0x30100, URZ ;  /* 0x00030100080f7890 */ /* 0x000fe2000fffe03f */
[----:B------:R-:W-:Y:S02]  /*a7f0*/  SEL R14, RZ, 0x1, P1 ;  /* 0x00000001ff0e7807 */ /* 0x000fe40000800000 */
[----:B------:R-:W-:Y:S01]  /*a800*/  UMOV UR8, UR14 ;  /* 0x0000000e00087c82 */ /* 0x000fe20008000000 */
[----:B------:R-:W-:Y:S02]  /*a810*/  SEL R6, R6, RZ, P1 ;  /* 0x000000ff06067207 */ /* 0x000fe40000800000 */
[----:B------:R-:W-:Y:S01]  /*a820*/  LOP3.LUT R5, R5, R14, RZ, 0x3c, !PT ;  /* 0x0000000e05057212 */ /* 0x000fe200078e3cff */
[----:B------:R0:W-:Y:S02]  /*a830*/  UTMALDG.3D [UR8], [UR4], desc[UR6] ;  /* 0x00000608040075b4 */ /* 0x0001e40008011000 */
[----:B0-----:R-:W-:Y:S01]  /*a840*/  UMOV UR8, UR15 ;  /* 0x0000000f00087c82 */ /* 0x001fe20008000000 */
[----:B------:R-:W-:-:S02]  /*a850*/  UMOV UR11, UR19 ;  /* 0x00000013000b7c82 */ /* 0x000fc40008000000 */
[----:B------:R0:W-:Y:S02]  /*a860*/  UTMALDG.3D [UR8], [UR24], desc[UR6] ;  /* 0x00000608180075b4 */ /* 0x0001e40008011000 */
[----:B0-----:R-:W-:Y:S05]  /*a870*/  @P3 BRA `(.L_x_59) ;  /* 0xfffffffc00483947 */ /* 0x001fea000383ffff */
.L_x_55:
[----:B------:R-:W-:Y:S05]  /*a880*/  BSYNC B1 ;  /* 0x0000000000017941 */ /* 0x000fea0003800000 */
.L_x_54:
[----:B------:R-:W-:Y:S01]  /*a890*/  LOP3.LUT P3, RZ, R13, 0xff, RZ, 0xc0, !PT ;  /* 0x000000ff0dff7812 */ /* 0x000fe2000786c0ff */
[----:B------:R-:W-:Y:S01]  /*a8a0*/  IMAD.IADD R12, R3, 0x1, R12 ;  /* 0x00000001030c7824 */ /* 0x000fe200078e020c */
[----:B------:R-:W-:Y:S01]  /*a8b0*/  IADD3 R16, P4, R16, UR20, RZ ;  /* 0x0000001410107c10 */ /* 0x000fe2000ff9e0ff */
[----:B------:R-:W-:Y:S01]  /*a8c0*/  ULDC.64 UR4, c[0x0][0x650] ;  /* 0x0001940000047ab9 */ /* 0x000fe20000000a00 */
[----:B------:R-:W-:Y:S01]  /*a8d0*/  BSSY B1, `(.L_x_60) ;  /* 0x000006a000017945 */ /* 0x000fe20003800000 */
[----:B------:R-:W-:Y:S01]  /*a8e0*/  IMAD.MOV.U32 R9, RZ, RZ, -0x1 ;  /* 0xffffffffff097424 */ /* 0x000fe200078e00ff */
[----:B------:R-:W-:Y:S01]  /*a8f0*/  ISETP.GT.U32.AND P1, PT, R12, 0x2, PT ;  /* 0x000000020c00780c */ /* 0x000fe20003f24070 */
[----:B------:R-:W-:Y:S01]  /*a900*/  IMAD.MOV.U32 R8, RZ, RZ, -0x1 ;  /* 0xffffffffff087424 */ /* 0x000fe200078e00ff */
[----:B------:R-:W-:Y:S02]  /*a910*/  IADD3.X R17, R17, UR13, RZ, P4, !PT ;  /* 0x0000000d11117c10 */ /* 0x000fe4000a7fe4ff */
[----:B------:R-:W-:-:S02]  /*a920*/  ISETP.LT.U32.AND P1, PT, R3, 0x3, P1 ;  /* 0x000000030300780c */ /* 0x000fc40000f21070 */
[----:B------:R-:W-:Y:S01]  /*a930*/  PRMT R13, RZ, 0x7610, R13 ;  /* 0x00007610ff0d7816 */ /* 0x000fe2000000000d */
[----:B------:R-:W0:Y:S01]  /*a940*/  @P3 S2R R5, SR_CgaCtaId ;  /* 0x0000000000053919 */ /* 0x000e220000008800 */
[----:B------:R-:W-:-:S04]  /*a950*/  @P3 MOV R4, 0x400 ;  /* 0x0000040000043802 */ /* 0x000fc80000000f00 */
[----:B0-----:R-:W-:Y:S01]  /*a960*/  @P3 LEA R6, R5, R4, 0x18 ;  /* 0x0000000405063211 */ /* 0x001fe200078ec0ff */
[----:B------:R-:W-:-:S03]  /*a970*/  IMAD.WIDE.U32 R4, R12, -0x55555555, RZ ;  /* 0xaaaaaaab0c047825 */ /* 0x000fc600078e00ff */
[----:B------:R0:W-:Y:S01]  /*a980*/  @P3 SYNCS.ARRIVE.TRANS64.A1T0 RZ, [R6+URZ+0x48], RZ ;  /* 0x000048ff06ff39a7 */ /* 0x0001e2000810003f */
[----:B------:R-:W-:Y:S02]  /*a990*/  ISETP.GE.U32.AND P3, PT, R3, 0x3, PT ;  /* 0x000000030300780c */ /* 0x000fe40003f66070 */
[----:B------:R-:W-:Y:S02]  /*a9a0*/  SHF.R.U32.HI R7, RZ, 0x1, R5 ;  /* 0x00000001ff077819 */ /* 0x000fe40000011605 */
[----:B------:R-:W-:Y:S02]  /*a9b0*/  SEL R5, RZ, 0x1, !P1 ;  /* 0x00000001ff057807 */ /* 0x000fe40004800000 */
[----:B------:R-:W-:Y:S01]  /*a9c0*/  ISETP.GE.U32.AND P1, PT, R16, UR4, PT ;  /* 0x0000000410007c0c */ /* 0x000fe2000bf26070 */
[----:B------:R-:W-:Y:S01]  /*a9d0*/  IMAD R12, R7, -0x3, R12 ;  /* 0xfffffffd070c7824 */ /* 0x000fe200078e020c */
[----:B------:R-:W-:Y:S02]  /*a9e0*/  LOP3.LUT R0, R0, R5, RZ, 0x3c, !PT ;  /* 0x0000000500007212 */ /* 0x000fe400078e3cff */
[----:B------:R-:W-:-:S02]  /*a9f0*/  ISETP.GE.U32.AND.EX P1, PT, R17, UR5, PT, P1 ;  /* 0x0000000511007c0c */ /* 0x000fc4000bf26110 */
[----:B------:R-:W-:Y:S02]  /*aa00*/  PRMT R4, RZ, 0x7610, R4 ;  /* 0x00007610ff047816 */ /* 0x000fe40000000004 */
[----:B------:R-:W-:Y:S01]  /*aa10*/  @P3 LOP3.LUT R0, R0, 0x1, R7, 0x78, !PT ;  /* 0x0000000100003812 */ /* 0x000fe200078e7807 */
[----:B------:R-:W-:-:S08]  /*aa20*/  IMAD.MOV.U32 R7, RZ, RZ, -0x1 ;  /* 0xffffffffff077424 */ /* 0x000fd000078e00ff */
[----:B0-----:R-:W-:Y:S05]  /*aa30*/  @P1 BRA `(.L_x_61) ;  /* 0x00000004004c1947 */ /* 0x001fea0003800000 */
[----:B------:R-:W-:Y:S01]  /*aa40*/  ULDC.64 UR4, c[0x0][0x628] ;  /* 0x00018a0000047ab9 */ /* 0x000fe20000000a00 */
[----:B------:R-:W0:Y:S01]  /*aa50*/  S2R R15, SR_CTAID.X ;  /* 0x00000000000f7919 */ /* 0x000e220000002500 */
[----:B------:R-:W-:Y:S01]  /*aa60*/  ISETP.NE.U32.AND P1, PT, RZ, UR4, PT ;  /* 0x00000004ff007c0c */ /* 0x000fe2000bf25070 */
[----:B------:R-:W-:Y:S01]  /*aa70*/  ULDC UR7, c[0x0][0x630] ;  /* 0x00018c0000077ab9 */ /* 0x000fe20000000800 */
[----:B------:R-:W-:Y:S01]  /*aa80*/  IMAD.MOV.U32 R4, RZ, RZ, R16 ;  /* 0x000000ffff047224 */ /* 0x000fe200078e0010 */
[----:B------:R-:W1:Y:S01]  /*aa90*/  S2R R14, SR_CTAID.Y ;  /* 0x00000000000e7919 */ /* 0x000e620000002600 */
[----:B------:R-:W-:Y:S01]  /*aaa0*/  ISETP.NE.AND.EX P1, PT, RZ, UR5, PT, P1 ;  /* 0x00000005ff007c0c */ /* 0x000fe2000bf25310 */
[----:B------:R-:W-:-:S12]  /*aab0*/  IMAD.MOV.U32 R5, RZ, RZ, R17 ;  /* 0x000000ffff057224 */ /* 0x000fd800078e0011 */
[----:B------:R-:W-:Y:S05]  /*aac0*/  @!P1 BRA `(.L_x_62) ;  /* 0x0000000000289947 */ /* 0x000fea0003800000 */
[----:B------:R-:W-:Y:S02]  /*aad0*/  ULDC UR6, c[0x0][0x634] ;  /* 0x00018d0000067ab9 */ /* 0x000fe40000000800 */
[----:B------:R-:W-:-:S05]  /*aae0*/  IADD3 R9, P1, R16, UR6, RZ ;  /* 0x0000000610097c10 */ /* 0x000fca000ff3e0ff */
[----:B------:R-:W-:-:S04]  /*aaf0*/  IMAD.X R21, RZ, RZ, R17, P1 ;  /* 0x000000ffff157224 */ /* 0x000fc800008e0611 */
[----:B------:R-:W-:-:S04]  /*ab00*/  IMAD.WIDE.U32 R6, R21, UR4, RZ ;  /* 0x0000000415067c25 */ /* 0x000fc8000f8e00ff */
[----:B------:R-:W-:-:S04]  /*ab10*/  IMAD.WIDE.U32 R6, P1, R9, UR5, R6 ;  /* 0x0000000509067c25 */ /* 0x000fc8000f820006 */
[----:B------:R-:W-:-:S04]  /*ab20*/  IMAD.WIDE.U32 R8, R9, UR4, RZ ;  /* 0x0000000409087c25 */ /* 0x000fc8000f8e00ff */
[----:B------:R-:W-:Y:S01]  /*ab30*/  IMAD.X R5, RZ, RZ, RZ, P1 ;  /* 0x000000ffff057224 */ /* 0x000fe200008e06ff */
[----:B------:R-:W-:Y:S01]  /*ab40*/  IADD3 RZ, P1, R9, R6, RZ ;  /* 0x0000000609ff7210 */ /* 0x000fe20007f3e0ff */
[----:B------:R-:W-:-:S04]  /*ab50*/  IMAD.MOV.U32 R4, RZ, RZ, R7 ;  /* 0x000000ffff047224 */ /* 0x000fc800078e0007 */
[----:B------:R-:W-:-:S08]  /*ab60*/  IMAD.WIDE.U32.X R4, R21, UR5, R4, P1 ;  /* 0x0000000515047c25 */ /* 0x000fd000088e0404 */
.L_x_62:
[--C-:B------:R-:W-:Y:S01]  /*ab70*/  SHF.R.U64 R8, R4, UR7, R5.reuse ;  /* 0x0000000704087c19 */ /* 0x100fe20008001205 */
[----:B------:R-:W-:Y:S01]  /*ab80*/  ULDC.64 UR4, c[0x0][0x620] ;  /* 0x0001880000047ab9 */ /* 0x000fe20000000a00 */
[----:B------:R-:W-:Y:S01]  /*ab90*/  SHF.R.U32.HI R4, RZ, UR7, R5 ;  /* 0x00000007ff047c19 */ /* 0x000fe20008011605 */
[----:B------:R-:W2:Y:S01]  /*aba0*/  LDC R24, c[0x0][0x144] ;  /* 0x00005100ff187b82 */ /* 0x000ea20000000800 */
[----:B------:R-:W-:Y:S01]  /*abb0*/  IADD3 R7, P1, RZ, -R8, RZ ;  /* 0x80000008ff077210 */ /* 0x000fe20007f3e0ff */
[----:B------:R-:W-:Y:S01]  /*abc0*/  ULDC.64 UR8, c[0x0][0x640] ;  /* 0x0001900000087ab9 */ /* 0x000fe20000000a00 */
[----:B0-----:R-:W-:Y:S01]  /*abd0*/  I2FP.F32.U32 R9, R15 ;  /* 0x0000000f00097245 */ /* 0x001fe20000201000 */
[----:B------:R-:W-:Y:S02]  /*abe0*/  ULDC UR6, c[0x0][0x608] ;  /* 0x0001820000067ab9 */ /* 0x000fe40000000800 */
[----:B------:R-:W-:Y:S01]  /*abf0*/  IMAD.X R4, RZ, RZ, ~R4, P1 ;  /* 0x000000ffff047224 */ /* 0x000fe200008e0e04 */
[----:B------:R-:W-:Y:S01]  /*ac00*/  ISETP.NE.U32.AND P1, PT, RZ, UR8, PT ;  /* 0x00000008ff007c0c */ /* 0x000fe2000bf25070 */
[----:B------:R-:W0:Y:S02]  /*ac10*/  LDC R21, c[0x0][0x148] ;  /* 0x00005200ff157b82 */ /* 0x000e240000000800 */
[----:B------:R-:W-:Y:S01]  /*ac20*/  IMAD R6, R4, UR4, RZ ;  /* 0x0000000404067c24 */ /* 0x000fe2000f8e02ff */
[----:B------:R-:W-:Y:S01]  /*ac30*/  ISETP.NE.AND.EX P1, PT, RZ, UR9, PT, P1 ;  /* 0x00000009ff007c0c */ /* 0x000fe2000bf25310 */
[----:B------:R-:W-:Y:S01]  /*ac40*/  IMAD.WIDE.U32 R4, R7, UR4, R16 ;  /* 0x0000000407047c25 */ /* 0x000fe2000f8e0010 */
[----:B------:R-:W-:-:S03]  /*ac50*/  ULDC UR4, c[0x0][0x150] ;  /* 0x0000540000047ab9 */ /* 0x000fc60000000800 */
[----:B------:R-:W-:Y:S02]  /*ac60*/  IMAD R7, R7, UR5, R6 ;  /* 0x0000000507077c24 */ /* 0x000fe4000f8e0206 */
[----:B------:R-:W-:Y:S01]  /*ac70*/  FMUL R6, R9, UR4 ;  /* 0x0000000409067c20 */ /* 0x000fe20008400000 */
[----:B------:R-:W-:Y:S01]  /*ac80*/  ULDC UR4, c[0x0][0x618] ;  /* 0x0001860000047ab9 */ /* 0x000fe20000000800 */
[----:B------:R-:W-:Y:S01]  /*ac90*/  ULDC UR5, c[0x0][0x154] ;  /* 0x0000550000057ab9 */ /* 0x000fe20000000800 */
[----:B------:R-:W-:-:S03]  /*aca0*/  IMAD.IADD R5, R5, 0x1, R7 ;  /* 0x0000000105057824 */ /* 0x000fc600078e0207 */
[----:B------:R-:W3:Y:S02]  /*acb0*/  F2I.U32.TRUNC.NTZ R6, R6 ;  /* 0x0000000600067305 */ /* 0x000ee4000020f000 */
[----:B------:R-:W-:Y:S02]  /*acc0*/  SHF.R.U64 R9, R4, UR4, R5 ;  /* 0x0000000404097c19 */ /* 0x000fe40008001205 */
[----:B-1----:R-:W-:-:S05]  /*acd0*/  I2FP.F32.U32 R4, R14 ;  /* 0x0000000e00047245 */ /* 0x002fca0000201000 */
[----:B------:R-:W-:Y:S01]  /*ace0*/  FMUL R22, R4, UR5 ;  /* 0x0000000504167c20 */ /* 0x000fe20008400000 */
[----:B------:R-:W-:Y:S01]  /*acf0*/  SHF.R.U32.HI R4, RZ, UR4, R5 ;  /* 0x00000004ff047c19 */ /* 0x000fe20008011605 */
[----:B------:R-:W-:-:S03]  /*ad00*/  ULDC UR4, c[0x0][0x658] ;  /* 0x0001960000047ab9 */ /* 0x000fc60000000800 */
[--C-:B------:R-:W-:Y:S01]  /*ad10*/  SHF.R.U64 R20, R9, UR6, R4.reuse ;  /* 0x0000000609147c19 */ /* 0x100fe20008001204 */
[----:B------:R-:W1:Y:S01]  /*ad20*/  F2I.U32.TRUNC.NTZ R22, R22 ;  /* 0x0000001600167305 */ /* 0x000e62000020f000 */
[----:B------:R-:W-:Y:S01]  /*ad30*/  SHF.R.U32.HI R5, RZ, UR6, R4 ;  /* 0x00000006ff057c19 */ /* 0x000fe20008011604 */
[----:B---3--:R-:W-:-:S03]  /*ad40*/  IMAD.MOV R6, RZ, RZ, -R6 ;  /* 0x000000ffff067224 */ /* 0x008fc600078e0a06 */
[----:B------:R-:W-:Y:S01]  /*ad50*/  SHF.R.U64 R18, R20, UR4, R5 ;  /* 0x0000000414127c19 */ /* 0x000fe20008001205 */
[----:B--2---:R-:W-:Y:S01]  /*ad60*/  IMAD R15, R24, R6, R15 ;  /* 0x00000006180f7224 */ /* 0x004fe200078e020f */
[----:B------:R-:W-:-:S03]  /*ad70*/  SHF.R.U32.HI R23, RZ, UR4, R5 ;  /* 0x00000004ff177c19 */ /* 0x000fc60008011605 */
[----:B------:R-:W-:Y:S02]  /*ad80*/  IMAD.MOV.U32 R4, RZ, RZ, R18 ;  /* 0x000000ffff047224 */ /* 0x000fe400078e0012 */
[----:B------:R-:W-:Y:S01]  /*ad90*/  IMAD.MOV.U32 R5, RZ, RZ, R23 ;  /* 0x000000ffff057224 */ /* 0x000fe200078e0017 */
[----:B-1----:R-:W-:Y:S06]  /*ada0*/  @!P1 BRA `(.L_x_63) ;  /* 0x0000000000289947 */ /* 0x002fec0003800000 */
[----:B------:R-:W-:Y:S02]  /*adb0*/  ULDC UR4, c[0x0][0x64c] ;  /* 0x0001930000047ab9 */ /* 0x000fe40000000800 */
[----:B------:R-:W-:-:S05]  /*adc0*/  IADD3 R5, P1, R18, UR4, RZ ;  /* 0x0000000412057c10 */ /* 0x000fca000ff3e0ff */
[----:B------:R-:W-:-:S04]  /*add0*/  IMAD.X R23, RZ, RZ, R23, P1 ;  /* 0x000000ffff177224 */ /* 0x000fc800008e0617 */
[----:B------:R-:W-:-:S04]  /*ade0*/  IMAD.WIDE.U32 R6, R23, UR8, RZ ;  /* 0x0000000817067c25 */ /* 0x000fc8000f8e00ff */
[----:B------:R-:W-:-:S04]  /*adf0*/  IMAD.WIDE.U32 R6, P1, R5, UR9, R6 ;  /* 0x0000000905067c25 */ /* 0x000fc8000f820006 */
[----:B------:R-:W-:-:S04]  /*ae00*/  IMAD.WIDE.U32 R4, R5, UR8, RZ ;  /* 0x0000000805047c25 */ /* 0x000fc8000f8e00ff */
[----:B------:R-:W-:Y:S01]  /*ae10*/  IMAD.MOV.U32 R4, RZ, RZ, R7 ;  /* 0x000000ffff047224 */ /* 0x000fe200078e0007 */
[----:B------:R-:W-:Y:S01]  /*ae20*/  IADD3 RZ, P3, R5, R6, RZ ;  /* 0x0000000605ff7210 */ /* 0x000fe20007f7e0ff */
[----:B------:R-:W-:-:S04]  /*ae30*/  IMAD.X R5, RZ, RZ, RZ, P1 ;  /* 0x000000ffff057224 */ /* 0x000fc800008e06ff */
[----:B------:R-:W-:-:S08]  /*ae40*/  IMAD.WIDE.U32.X R4, R23, UR9, R4, P3 ;  /* 0x0000000917047c25 */ /* 0x000fd000098e0404 */
.L_x_63:
[----:B------:R-:W-:Y:S01]  /*ae50*/  ISETP.NE.AND P1, PT, R2, 0x1, PT ;  /* 0x000000010200780c */ /* 0x000fe20003f25270 */
[----:B------:R-:W-:Y:S01]  /*ae60*/  ULDC UR4, c[0x0][0x648] ;  /* 0x0001920000047ab9 */ /* 0x000fe20000000800 */
[----:B------:R-:W-:Y:S01]  /*ae70*/  LOP3.LUT R20, R20, UR17, RZ, 0xc0, !PT ;  /* 0x0000001114147c12 */ /* 0x000fe2000f8ec0ff */
[----:B------:R-:W-:Y:S01]  /*ae80*/  IMAD.MOV R22, RZ, RZ, -R22 ;  /* 0x000000ffff167224 */ /* 0x000fe200078e0a16 */
[----:B------:R-:W-:Y:S01]  /*ae90*/  SHF.R.U64 R5, R4, UR4, R5 ;  /* 0x0000000404057c19 */ /* 0x000fe20008001205 */
[----:B------:R-:W-:Y:S01]  /*aea0*/  ULDC UR4, c[0x0][0x638] ;  /* 0x00018e0000047ab9 */ /* 0x000fe20000000800 */
[----:B------:R-:W-:Y:S01]  /*aeb0*/  LOP3.LUT R9, R9, UR16, RZ, 0xc0, !PT ;  /* 0x0000001009097c12 */ /* 0x000fe2000f8ec0ff */
[----:B------:R-:W-:Y:S01]  /*aec0*/  ULDC UR5, c[0x0][0x610] ;  /* 0x0001840000057ab9 */ /* 0x000fe20000000800 */
[----:B------:R-:W-:Y:S02]  /*aed0*/  IMAD.MOV.U32 R4, RZ, RZ, 0x1 ;  /* 0x00000001ff047424 */ /* 0x000fe400078e00ff */
[----:B------:R-:W-:-:S02]  /*aee0*/  IMAD.MOV R7, RZ, RZ, -R5 ;  /* 0x000000ffff077224 */ /* 0x000fc400078e0a05 */
[----:B------:R-:W-:Y:S02]  /*aef0*/  IMAD R20, R5, UR18, R20 ;  /* 0x0000001205147c24 */ /* 0x000fe4000f8e0214 */
[----:B0-----:R-:W-:Y:S02]  /*af00*/  @P1 IMAD R15, R21, R22, R14 ;  /* 0x00000016150f1224 */ /* 0x001fe400078e020e */
[----:B------:R-:W-:Y:S01]  /*af10*/  IMAD R18, R7, UR4, R18 ;  /* 0x0000000407127c24 */ /* 0x000fe2000f8e0212 */
[----:B------:R-:W-:Y:S01]  /*af20*/  ULDC UR4, c[0x0][0x600] ;  /* 0x0001800000047ab9 */ /* 0x000fe20000000800 */
[----:B------:R-:W-:Y:S02]  /*af30*/  IMAD R15, R20, UR5, R15 ;  /* 0x00000005140f7c24 */ /* 0x000fe4000f8e020f */
[----:B------:R-:W-:-:S05]  /*af40*/  IMAD R18, R18, UR4, R9 ;  /* 0x0000000412127c24 */ /* 0x000fca000f8e0209 */
[----:B------:R-:W-:Y:S02]  /*af50*/  SEL R9, R18, R15, !P1 ;  /* 0x0000000f12097207 */ /* 0x000fe40004800000 */
[----:B------:R-:W-:-:S07]  /*af60*/  SEL R7, R15, R18, !P1 ;  /* 0x000000120f077207 */ /* 0x000fce0004800000 */
.L_x_61:
[----:B------:R-:W-:Y:S05]  /*af70*/  BSYNC B1 ;  /* 0x0000000000017941 */ /* 0x000fea0003800000 */
.L_x_60:
[----:B------:R-:W-:-:S13]  /*af80*/  LOP3.LUT P1, RZ, R4, 0xff, RZ, 0xc0, !PT ;  /* 0x000000ff04ff7812 */ /* 0x000fda000782c0ff */
[----:B------:R-:W-:Y:S05]  /*af90*/  @P1 BRA `(.L_x_64) ;  /* 0xfffffff4004c1947 */ /* 0x000fea000383ffff */
[----:B------:R-:W-:Y:S05]  /*afa0*/  BSYNC B0 ;  /* 0x0000000000007941 */ /* 0x000fea0003800000 */
.L_x_52:
[----:B------:R-:W-:-:S03]  /*afb0*/  UMOV UR4, 0xffffffff ;  /* 0xffffffff00047882 */ /* 0x000fc60000000000 */
[----:B------:R-:W-:Y:S05]  /*afc0*/  BRA.DIV UR4, `(.L_x_65) ;  /* 0x0000000204f07947 */ /* 0x000fea000b800000 */
[----:B------:R-:W-:-:S13]  /*afd0*/  ELECT P6, URZ, PT ;  /* 0x00000000003f782f */ /* 0x000fda00038c0000 */
.L_x_78:
[----:B------:R-:W-:Y:S04]  /*afe0*/  BSSY B0, `(.L_x_66) ;  /* 0x0000022000007945 */ /* 0x000fe80003800000 */
[----:B------:R-:W-:Y:S05]  /*aff0*/  @!P6 BRA `(.L_x_67) ;  /* 0x000000000080e947 */ /* 0x000fea0003800000 */
[----:B------:R-:W-:-:S04]  /*b000*/  LOP3.LUT R19, R19, 0x2, RZ, 0xfc, !PT ;  /* 0x0000000213137812 */ /* 0x000fc800078efcff */
[----:B------:R-:W-:-:S13]  /*b010*/  ISETP.NE.AND P0, PT, R19, 0x3, PT ;  /* 0x000000031300780c */ /* 0x000fda0003f05270 */
[----:B------:R-:W-:Y:S05]  /*b020*/  @!P0 BRA `(.L_x_68) ;  /* 0x0000000000048947 */ /* 0x000fea0003800000 */
[----:B------:R-:W-:Y:S01]  /*b030*/  BPT.TRAP 0x1 ;  /* 0x000000040000795c */ /* 0x000fe20000300000 */
.L_x_68:
[----:B------:R-:W0:Y:S01]  /*b040*/  S2R R3, SR_CgaCtaId ;  /* 0x0000000000037919 */ /* 0x000e220000008800 */
[----:B------:R-:W-:-:S04]  /*b050*/  MOV R2, 0x400 ;  /* 0x0000040000027802 */ /* 0x000fc80000000f00 */
[----:B0-----:R-:W-:Y:S02]  /*b060*/  LEA R3, R3, R2, 0x18 ;  /* 0x0000000203037211 */ /* 0x001fe400078ec0ff */
[----:B------:R-:W-:-:S03]  /*b070*/  SHF.L.U32 R2, R0, 0x1f, RZ ;  /* 0x0000001f00027819 */ /* 0x000fc600000006ff */
[----:B------:R-:W-:-:S04]  /*b080*/  VIADD R3, R3, 0x18 ;  /* 0x0000001803037836 */ /* 0x000fc80000000000 */
[C---:B------:R-:W-:Y:S02]  /*b090*/  IMAD R7, R12.reuse, 0x8, R3 ;  /* 0x000000080c077824 */ /* 0x040fe400078e0203 */
[----:B------:R-:W-:Y:S02]  /*b0a0*/  VIADD R12, R12, 0x1 ;  /* 0x000000010c0c7836 */ /* 0x000fe40000000000 */
[----:B------:R-:W0:Y:S03]  /*b0b0*/  SYNCS.PHASECHK.TRANS64.TRYWAIT P0, [R7+URZ], R2 ;  /* 0x00000002070075a7 */ /* 0x000e26000800017f */
[----:B------:R-:W-:-:S04]  /*b0c0*/  ISETP.NE.AND P1, PT, R12, 0x3, PT ;  /* 0x000000030c00780c */ /* 0x000fc80003f25270 */
[----:B------:R-:W-:Y:S02]  /*b0d0*/  SEL R5, RZ, 0x1, P1 ;  /* 0x00000001ff057807 */ /* 0x000fe40000800000 */
[----:B------:R-:W-:Y:S02]  /*b0e0*/  SEL R12, R12, RZ, P1 ;  /* 0x000000ff0c0c7207 */ /* 0x000fe40000800000 */
[----:B------:R-:W-:-:S03]  /*b0f0*/  LOP3.LUT R5, R0, R5, RZ, 0x3c, !PT ;  /* 0x0000000500057212 */ /* 0x000fc600078e3cff */
[----:B------:R-:W-:Y:S01]  /*b100*/  IMAD R9, R12, 0x8, R3 ;  /* 0x000000080c097824 */ /* 0x000fe200078e0203 */
[----:B------:R-:W-:Y:S01]  /*b110*/  SHF.L.U32 R4, R5, 0x1f, RZ ;  /* 0x0000001f05047819 */ /* 0x000fe200000006ff */
[----:B0-----:R-:W-:Y:S06]  /*b120*/  @!P0 BRA `(.L_x_69) ;  /* 0x0000000000b88947 */ /* 0x001fec0003800000 */
.L_x_79:
[----:B------:R-:W1:Y:S01]  /*b130*/  SYNCS.PHASECHK.TRANS64.TRYWAIT P0, [R9+URZ], R4 ;  /* 0x00000004090075a7 */ /* 0x000e62000800017f */
[----:B------:R-:W-:-:S05]  /*b140*/  VIADD R0, R12, 0x1 ;  /* 0x000000010c007836 */ /* 0x000fca0000000000 */
[----:B------:R-:W-:-:S04]  /*b150*/  ISETP.NE.AND P1, PT, R0, 0x3, PT ;  /* 0x000000030000780c */ /* 0x000fc80003f25270 */
[----:B0-----:R-:W-:Y:S02]  /*b160*/  SEL R2, RZ, 0x1, P1 ;  /* 0x00000001ff027807 */ /* 0x001fe40000800000 */
[----:B------:R-:W-:Y:S02]  /*b170*/  SEL R0, R0, RZ, P1 ;  /* 0x000000ff00007207 */ /* 0x000fe40000800000 */
[----:B------:R-:W-:Y:S01]  /*b180*/  LOP3.LUT R2, R5, R2, RZ, 0x3c, !PT ;  /* 0x0000000205027212 */ /* 0x000fe200078e3cff */
[----:B-1----:R-:W-:Y:S06]  /*b190*/  @!P0 BRA `(.L_x_70) ;  /* 0x0000000000b08947 */ /* 0x002fec0003800000 */
.L_x_80:
[----:B------:R-:W-:Y:S01]  /*b1a0*/  IMAD R3, R0, 0x8, R3 ;  /* 0x0000000800037824 */ /* 0x000fe200078e0203 */
[----:B------:R-:W-:-:S07]  /*b1b0*/  SHF.L.U32 R0, R2, 0x1f, RZ ;  /* 0x0000001f02007819 */ /* 0x000fce00000006ff */
.L_x_71:
[----:B-1----:R1:W2:Y:S02]  /*b1c0*/  SYNCS.PHASECHK.TRANS64.TRYWAIT P0, [R3+URZ], R0 ;  /* 0x00000000030075a7 */ /* 0x0022a4000800017f */
[----:B--2---:R-:W-:Y:S05]  /*b1d0*/  @!P0 NANOSLEEP.SYNCS 0x989680 ;  /* 0x009896800000895d */ /* 0x004fea0003900000 */
[----:B------:R-:W2:Y:S02]  /*b1e0*/  @!P0 SYNCS.PHASECHK.TRANS64 P0, [R3+URZ], R0 ;  /* 0x00000000030085a7 */ /* 0x000ea4000800007f */
[----:B--2---:R-:W-:Y:S05]  /*b1f0*/  @!P0 BRA `(.L_x_71) ;  /* 0xfffffffc00f08947 */ /* 0x004fea000383ffff */
.L_x_67:
[----:B------:R-:W-:Y:S05]  /*b200*/  BSYNC B0 ;  /* 0x0000000000007941 */ /* 0x000fea0003800000 */
.L_x_66:
[----:B------:R-:W-:Y:S05]  /*b210*/  EXIT ;  /* 0x000000000000794d */ /* 0x000fea0003800000 */
.L_x_17:
[----:B----4-:R4:W0:Y:S02]  /*b220*/  SYNCS.PHASECHK.TRANS64.TRYWAIT P1, [R3+URZ], R0 ;  /* 0x00000000030075a7 */ /* 0x010824000802017f */
[----:B0-----:R-:W-:Y:S05]  /*b230*/  @!P1 NANOSLEEP.SYNCS 0x989680 ;  /* 0x009896800000995d */ /* 0x001fea0003900000 */
[----:B------:R-:W0:Y:S02]  /*b240*/  @!P1 SYNCS.PHASECHK.TRANS64 P1, [R3+URZ], R0 ;  /* 0x00000000030095a7 */ /* 0x000e24000802007f */
[----:B0-----:R-:W-:Y:S05]  /*b250*/  @!P1 BRA `(.L_x_17) ;  /* 0xfffffffc00f09947 */ /* 0x001fea000383ffff */
[----:B------:R-:W-:Y:S05]  /*b260*/  BRA `(.L_x_16) ;  /* 0xffffff6000107947 */ /* 0x000fea000383ffff */
.L_x_22:
[----:B-1----:R1:W3:Y:S02]  /*b270*/  SYNCS.PHASECHK.TRANS64.TRYWAIT P1, [R5+URZ], R4 ;  /* 0x00000004050075a7 */ /* 0x0022e4000802017f */
[----:B---3--:R-:W-:Y:S05]  /*b280*/  @!P1 NANOSLEEP.SYNCS 0x989680 ;  /* 0x009896800000995d */ /* 0x008fea0003900000 */
[----:B------:R-:W3:Y:S02]  /*b290*/  @!P1 SYNCS.PHASECHK.TRANS64 P1, [R5+URZ], R4 ;  /* 0x00000004050095a7 */ /* 0x000ee4000802007f */
[----:B---3--:R-:W-:Y:S05]  /*b2a0*/  @!P1 BRA `(.L_x_22) ;  /* 0xfffffffc00f09947 */ /* 0x008fea000383ffff */
[----:B------:R-:W-:Y:S05]  /*b2b0*/  BRA `(.L_x_21) ;  /* 0xffffff6800207947 */ /* 0x000fea000383ffff */
.L_x_53:
[----:B------:R-:W-:Y:S01]  /*b2c0*/  BSSY B1, `(.L_x_72) ;  /* 0x0000006000017945 */ /* 0x000fe20003800000 */
[----:B------:R-:W-:-:S07]  /*b2d0*/  IMAD.MOV.U32 R15, RZ, RZ, -0x1 ;  /* 0xffffffffff0f7424 */ /* 0x000fce00078e00ff */
[----:B------:R-:W-:Y:S05]  /*b2e0*/  WARPSYNC.COLLECTIVE R15, `(.L_x_73) ;  /* 0x000000000f0c7348 */ /* 0x000fea0003c00000 */
[----:B------:R-:W-:Y:S02]  /*b2f0*/  ELECT P6, UR62, PT ;  /* 0x00000000003e782f */ /* 0x000fe400038c0000 */
[----:B------:R-:W-:Y:S01]  /*b300*/  MOV R14, UR62 ;  /* 0x0000003e000e7c02 */ /* 0x000fe20008000f00 */
[----:B------:R-:W-:Y:S10]  /*b310*/  ENDCOLLECTIVE ;  /* 0x000000000000791b */ /* 0x000ff40003800000 */
.L_x_73:
[----:B------:R-:W-:Y:S05]  /*b320*/  BSYNC B1 ;  /* 0x0000000000017941 */ /* 0x000fea0003800000 */
.L_x_72:
[----:B------:R-:W-:Y:S05]  /*b330*/  BRA `(.L_x_74) ;  /* 0xfffffff000707947 */ /* 0x000fea000383ffff */
.L_x_56:
[----:B0-----:R0:W1:Y:S02]  /*b340*/  SYNCS.PHASECHK.TRANS64.TRYWAIT P1, [R14+URZ+0x18], R7 ;  /* 0x000018070e0075a7 */ /* 0x001064000802017f */
[----:B-1----:R-:W-:Y:S05]  /*b350*/  @!P1 NANOSLEEP.SYNCS 0x989680 ;  /* 0x009896800000995d */ /* 0x002fea0003900000 */
[----:B------:R-:W1:Y:S02]  /*b360*/  @!P1 SYNCS.PHASECHK.TRANS64 P1, [R14+URZ+0x18], R7 ;  /* 0x000018070e0095a7 */ /* 0x000e64000802007f */
[----:B-1----:R-:W-:Y:S05]  /*b370*/  @!P1 BRA `(.L_x_56) ;  /* 0xfffffffc00f09947 */ /* 0x002fea000383ffff */
[----:B------:R-:W-:Y:S05]  /*b380*/  BRA `(.L_x_75) ;  /* 0xfffffff000a47947 */ /* 0x000fea000383ffff */
.L_x_65:
[----:B------:R-:W-:Y:S01]  /*b390*/  BSSY B0, `(.L_x_76) ;  /* 0x0000006000007945 */ /* 0x000fe20003800000 */
[----:B------:R-:W-:-:S07]  /*b3a0*/  IMAD.MOV.U32 R15, RZ, RZ, -0x1 ;  /* 0xffffffffff0f7424 */ /* 0x000fce00078e00ff */
[----:B------:R-:W-:Y:S05]  /*b3b0*/  WARPSYNC.COLLECTIVE R15, `(.L_x_77) ;  /* 0x000000000f0c7348 */ /* 0x000fea0003c00000 */
[----:B------:R-:W-:Y:S02]  /*b3c0*/  ELECT P6, UR62, PT ;  /* 0x00000000003e782f */ /* 0x000fe400038c0000 */
[----:B------:R-:W-:Y:S01]  /*b3d0*/  MOV R14, UR62 ;  /* 0x0000003e000e7c02 */ /* 0x000fe20008000f00 */
[----:B------:R-:W-:Y:S10]  /*b3e0*/  ENDCOLLECTIVE ;  /* 0x000000000000791b */ /* 0x000ff40003800000 */
.L_x_77:
[----:B------:R-:W-:Y:S05]  /*b3f0*/  BSYNC B0 ;  /* 0x0000000000007941 */ /* 0x000fea0003800000 */
.L_x_76:
[----:B------:R-:W-:Y:S05]  /*b400*/  BRA `(.L_x_78) ;  /* 0xfffffff800f47947 */ /* 0x000fea000383ffff */
.L_x_69:
[----:B0-----:R0:W1:Y:S02]  /*b410*/  SYNCS.PHASECHK.TRANS64.TRYWAIT P0, [R7+URZ], R2 ;  /* 0x00000002070075a7 */ /* 0x001064000800017f */
[----:B-1----:R-:W-:Y:S05]  /*b420*/  @!P0 NANOSLEEP.SYNCS 0x989680 ;  /* 0x009896800000895d */ /* 0x002fea0003900000 */
[----:B------:R-:W1:Y:S02]  /*b430*/  @!P0 SYNCS.PHASECHK.TRANS64 P0, [R7+URZ], R2 ;  /* 0x00000002070085a7 */ /* 0x000e64000800007f */
[----:B-1----:R-:W-:Y:S05]  /*b440*/  @!P0 BRA `(.L_x_69) ;  /* 0xfffffffc00f08947 */ /* 0x002fea000383ffff */
[----:B------:R-:W-:Y:S05]  /*b450*/  BRA `(.L_x_79) ;  /* 0xfffffffc00347947 */ /* 0x000fea000383ffff */
.L_x_70:
[----:B0-----:R0:W1:Y:S02]  /*b460*/  SYNCS.PHASECHK.TRANS64.TRYWAIT P0, [R9+URZ], R4 ;  /* 0x00000004090075a7 */ /* 0x001064000800017f */
[----:B-1----:R-:W-:Y:S05]  /*b470*/  @!P0 NANOSLEEP.SYNCS 0x989680 ;  /* 0x009896800000895d */ /* 0x002fea0003900000 */
[----:B------:R-:W1:Y:S02]  /*b480*/  @!P0 SYNCS.PHASECHK.TRANS64 P0, [R9+URZ], R4 ;  /* 0x00000004090085a7 */ /* 0x000e64000800007f */
[----:B-1----:R-:W-:Y:S05]  /*b490*/  @!P0 BRA `(.L_x_70) ;  /* 0xfffffffc00f08947 */ /* 0x002fea000383ffff */
[----:B------:R-:W-:Y:S05]  /*b4a0*/  BRA `(.L_x_80) ;  /* 0xfffffffc003c7947 */ /* 0x000fea000383ffff */
.L_x_81:
[----:B------:R-:W-:-:S00]  /*b4b0*/  BRA `(.L_x_81) ;  /* 0xfffffffc00fc7947 */ /* 0x000fc0000383ffff */
[----:B------:R-:W-:-:S00]  /*b4c0*/  NOP ;  /* 0x0000000000007918 */ /* 0x000fc00000000000 */
        /* <DEDUP_REMOVED lines=11> */
.L_x_82:


//--------------------- .nv.global.init           --------------------------
	.section	.nv.global.init,"aw",@progbits
.nv.global.init:
	.type		$str$22,@object
	.size		$str$22,($str$23 - $str$22)
$str$22:
        /*0000*/ 	.byte	0x6b, 0x5f, 0x74, 0x69, 0x6c, 0x65, 0x5f, 0x63, 0x6f, 0x75, 0x6e, 0x74, 0x20, 0x3e, 0x3d, 0x20
        /*0010*/ 	.byte	0x31, 0x00
	.type		$str$23,@object
	.size		$str$23,(__unnamed_1 - $str$23)
$str$23:
        /*0012*/ 	.byte	0x2f, 0x74, 0x6d, 0x70, 0x2f, 0x63, 0x75, 0x74, 0x6c, 0x61, 0x73, 0x73, 0x5f, 0x73, 0x77, 0x65
        /*0022*/ 	.byte	0x65, 0x70, 0x5f, 0x73, 0x72, 0x63, 0x2f, 0x69, 0x6e, 0x63, 0x6c, 0x75, 0x64, 0x65, 0x2f, 0x63
        /*0032*/ 	.byte	0x75, 0x74, 0x6c, 0x61, 0x73, 0x73, 0x2f, 0x67, 0x65, 0x6d, 0x6d, 0x2f, 0x63, 0x6f, 0x6c, 0x6c
        /*0042*/ 	.byte	0x65, 0x63, 0x74, 0x69, 0x76, 0x65, 0x2f, 0x73, 0x6d, 0x39, 0x30, 0x5f, 0x6d, 0x6d, 0x61, 0x5f
        /*0052*/ 	.byte	0x74, 0x6d, 0x61, 0x5f, 0x67, 0x6d, 0x6d, 0x61, 0x5f, 0x73, 0x73, 0x5f, 0x77, 0x61, 0x72, 0x70
        /*0062*/ 	.byte	0x73, 0x70, 0x65, 0x63, 0x69, 0x61, 0x6c, 0x69, 0x7a, 0x65, 0x64, 0x2e, 0x68, 0x70, 0x70, 0x00
	.type		__unnamed_1,@object
	.size		__unnamed_1,(.L_0 - __unnamed_1)
__unnamed_1:
        /*0072*/ 	.byte	0x76, 0x6f, 0x69, 0x64, 0x20, 0x63, 0x75, 0x74, 0x6c, 0x61, 0x73, 0x73, 0x3a, 0x3a, 0x67, 0x65
        /* <DEDUP_REMOVED lines=172> */
        /*0b42*/ 	.byte	0x79, 0x5d, 0x00
.L_0:


//--------------------- .nv.shared._ZN7cutlass13device_kernelINS_4gemm6kernel13GemmUniversalIN4cute5tupleIJiiiiEEENS1_10collective13CollectiveMmaINS1_34MainloopSm90TmaGmmaWarpSpecializedILi3ENS5_IJNS4_1CILi1EEESB_SB_EEENS1_35KernelTmaWarpSpecializedCooperativeEEENS5_IJNSA_ILi512EEENSA_ILi64EEENSA_ILi128EEEEEEaNS5_IJlSB_lEEEaSJ_NS4_8TiledMMAINS4_8MMA_AtomIJNS4_4SM904GMMA26MMA_64x64x32_S32S8S8_SS_TNEEEENS4_6LayoutINS5_IJNSA_ILi2EEESB_SB_EEENS5_IJSB_NSA_ILi0EEEST_EEEEENS5_IJNS4_10UnderscoreESW_SW_EEEEENS4_13SM90_TMA_LOADENS4_14ComposedLayoutINS4_7SwizzleILi3ELi4ELi3EEENS4_18smem_ptr_flag_bitsILi8EEENSQ_INS5_IJNSA_ILi8EEESH_EEENS5_IJSH_SB_EEEEEEEvNS4_8identityESZ_S19_vS1A_EENS_8epilogue10collective6detail29Sm90TmaWarpSpecializedAdapterINS1D_15DefaultEpilogueIaSJ_SJ_NS1C_6thread17LinearCombinationIaLi1EiiLNS1H_9ScaleType4KindE0ELNS_15FloatRoundStyleE2EaEENS1_15EpilogueDefaultEEEEEvvEEEEvNT_6ParamsE --------------------------
	.section	.nv.shared._ZN7cutlass13device_kernelINS_4gemm6kernel13GemmUniversalIN4cute5tupleIJiiiiEEENS1_10collective13CollectiveMmaINS1_34MainloopSm90TmaGmmaWarpSpecializedILi3ENS5_IJNS4_1CILi1EEESB_SB_EEENS1_35KernelTmaWarpSpecializedCooperativeEEENS5_IJNSA_ILi512EEENSA_ILi64EEENSA_ILi128EEEEEEaNS5_IJlSB_lEEEaSJ_NS4_8TiledMMAINS4_8MMA_AtomIJNS4_4SM904GMMA26MMA_64x64x32_S32S8S8_SS_TNEEEENS4_6LayoutINS5_IJNSA_ILi2EEESB_SB_EEENS5_IJSB_NSA_ILi0EEEST_EEEEENS5_IJNS4_10UnderscoreESW_SW_EEEEENS4_13SM90_TMA_LOADENS4_14ComposedLayoutINS4_7SwizzleILi3ELi4ELi3EEENS4_18smem_ptr_flag_bitsILi8EEENSQ_INS5_IJNSA_ILi8EEESH_EEENS5_IJSH_SB_EEEEEEEvNS4_8identityESZ_S19_vS1A_EENS_8epilogue10collective6detail29Sm90TmaWarpSpecializedAdapterINS1D_15DefaultEpilogueIaSJ_SJ_NS1C_6thread17LinearCombinationIaLi1EiiLNS1H_9ScaleType4KindE0ELNS_15FloatRoundStyleE2EaEENS1_15EpilogueDefaultEEEEEvvEEEEvNT_6ParamsE,"aw",@nobits
	.sectionflags	@""
	.align	16
	.zero		1024


//--------------------- .nv.shared.reserved.0     --------------------------
	.section	.nv.shared.reserved.0,"aw",@nobits
	.weak		__nv_reservedSMEM_offset_0_alias
	.size		__nv_reservedSMEM_offset_0_alias, 0, 0
	.other		__nv_reservedSMEM_offset_0_alias,@"STO_CUDA_RESERVED_SHARED STV_DEFAULT"
__nv_reservedSMEM_offset_0_alias:
	.zero		0


//--------------------- .nv.global                --------------------------
	.section	.nv.global,"aw",@nobits
.nv.global:
	.type		_ZN40_INTERNAL_92ae0993_4_k_cu_a53785e7_177494cute1_E,@object
	.size		_ZN40_INTERNAL_92ae0993_4_k_cu_a53785e7_177494cute1_E,(_ZN40_INTERNAL_92ae0993_4_k_cu_a53785e7_177494cuda3std3__45__cpo6cbeginE - _ZN40_INTERNAL_92ae0993_4_k_cu_a53785e7_177494cute1_E)
_ZN40_INTERNAL_92ae0993_4_k_cu_a53785e7_177494cute1_E:
	.zero		1
	.type		_ZN40_INTERNAL_92ae0993_4_k_cu_a53785e7_177494cuda3std3__45__cpo6cbeginE,@object
	.size		_ZN40_INTERNAL_92ae0993_4_k_cu_a53785e7_177494cuda3std3__45__cpo6cbeginE,(_ZN40_INTERNAL_92ae0993_4_k_cu_a53785e7_177494cuda3std3__48in_placeE - _ZN40_INTERNAL_92ae0993_4_k_cu_a53785e7_177494cuda3std3__45__cpo6cbeginE)
_ZN40_INTERNAL_92ae0993_4_k_cu_a53785e7_177494cuda3std3__45__cpo6cbeginE:
	.zero		1
	.type		_ZN40_INTERNAL_92ae0993_4_k_cu_a53785e7_177494cuda3std3__48in_placeE,@object
	.size		_ZN40_INTERNAL_92ae0993_4_k_cu_a53785e7_177494cuda3std3__48in_placeE,(_ZN40_INTERNAL_92ae0993_4_k_cu_a53785e7_177494cuda3std6ranges3__45__cpo9iter_moveE - _ZN40_INTERNAL_92ae0993_4_k_cu_a53785e7_177494cuda3std3__48in_placeE)
_ZN40_INTERNAL_92ae0993_4_k_cu_a53785e7_177494cuda3std3__48in_placeE:
	.zero		1
	.type		_ZN40_INTERNAL_92ae0993_4_k_cu_a53785e7_177494cuda3std6ranges3__45__cpo9iter_moveE,@object
	.size		_ZN40_INTERNAL_92ae0993_4_k_cu_a53785e7_177494cuda3std6ranges3__45__cpo9iter_moveE,(_ZN40_INTERNAL_92ae0993_4_k_cu_a53785e7_177494cuda3std3__45__cpo5beginE - _ZN40_INTERNAL_92ae0993_4_k_cu_a53785e7_177494cuda3std6ranges3__45__cpo9iter_moveE)
_ZN40_INTERNAL_92ae0993_4_k_cu_a53785e7_177494cuda3std6ranges3__45__cpo9iter_moveE:
	.zero		1
	.type		_ZN40_INTERNAL_92ae0993_4_k_cu_a53785e7_177494cuda3std3__45__cpo5beginE,@object
	.size		_ZN40_INTERNAL_92ae0993_4_k_cu_a53785e7_177494cuda3std3__45__cpo5beginE,(_ZN40_INTERNAL_92ae0993_4_k_cu_a53785e7_177494cuda3std3__442_GLOBAL__N__92ae0993_4_k_cu_a53785e7_177496ignoreE - _ZN40_INTERNAL_92ae0993_4_k_cu_a53785e7_177494cuda3std3__45__cpo5beginE)
_ZN40_INTERNAL_92ae0993_4_k_cu_a53785e7_177494cuda3std3__45__cpo5beginE:
	.zero		1
	.type		_ZN40_INTERNAL_92ae0993_4_k_cu_a53785e7_177494cuda3std3__442_GLOBAL__N__92ae0993_4_k_cu_a53785e7_177496ignoreE,@object
	.size		_ZN40_INTERNAL_92ae0993_4_k_cu_a53785e7_177494cuda3std3__442_GLOBAL__N__92ae0993_4_k_cu_a53785e7_177496ignoreE,(_ZN40_INTERNAL_92ae0993_4_k_cu_a53785e7_177494cute7productE - _ZN40_INTERNAL_92ae0993_4_k_cu_a53785e7_177494cuda3std3__442_GLOBAL__N__92ae0993_4_k_cu_a53785e7_177496ignoreE)
_ZN40_INTERNAL_92ae0993_4_k_cu_a53785e7_177494cuda3std3__442_GLOBAL__N__92ae0993_4_k_cu_a53785e7_177496ignoreE:
	.zero		1
	.type		_ZN40_INTERNAL_92ae0993_4_k_cu_a53785e7_177494cute7productE,@object
	.size		_ZN40_INTERNAL_92ae0993_4_k_cu_a53785e7_177494cute7productE,(_ZN40_INTERNAL_92ae0993_4_k_cu_a53785e7_177494cuda3std3__45__cpo3endE - _ZN40_INTERNAL_92ae0993_4_k_cu_a53785e7_177494cute7productE)
_ZN40_INTERNAL_92ae0993_4_k_cu_a53785e7_177494cute7productE:
	.zero		1
	.type		_ZN40_INTERNAL_92ae0993_4_k_cu_a53785e7_177494cuda3std3__45__cpo3endE,@object
	.size		_ZN40_INTERNAL_92ae0993_4_k_cu_a53785e7_177494cuda3std3__45__cpo3endE,(_ZN40_INTERNAL_92ae0993_4_k_cu_a53785e7_177494cuda3std3__419piecewise_constructE - _ZN40_INTERNAL_92ae0993_4_k_cu_a53785e7_177494cuda3std3__45__cpo3endE)
_ZN40_INTERNAL_92ae0993_4_k_cu_a53785e7_177494cuda3std3__45__cpo3endE:
	.zero		1
	.type		_ZN40_INTERNAL_92ae0993_4_k_cu_a53785e7_177494cuda3std3__419piecewise_constructE,@object
	.size		_ZN40_INTERNAL_92ae0993_4_k_cu_a53785e7_177494cuda3std3__419piecewise_constructE,(_ZN40_INTERNAL_92ae0993_4_k_cu_a53785e7_177494cuda3std3__45__cpo4cendE - _ZN40_INTERNAL_92ae0993_4_k_cu_a53785e7_177494cuda3std3__419piecewise_constructE)
_ZN40_INTERNAL_92ae0993_4_k_cu_a53785e7_177494cuda3std3__419piecewise_constructE:
	.zero		1
	.type		_ZN40_INTERNAL_92ae0993_4_k_cu_a53785e7_177494cuda3std3__45__cpo4cendE,@object
	.size		_ZN40_INTERNAL_92ae0993_4_k_cu_a53785e7_177494cuda3std3__45__cpo4cendE,(_ZN40_INTERNAL_92ae0993_4_k_cu_a53785e7_177494cuda3std6ranges3__45__cpo4swapE - _ZN40_INTERNAL_92ae0993_4_k_cu_a53785e7_177494cuda3std3__45__cpo4cendE)
_ZN40_INTERNAL_92ae0993_4_k_cu_a53785e7_177494cuda3std3__45__cpo4cendE:
	.zero		1
	.type		_ZN40_INTERNAL_92ae0993_4_k_cu_a53785e7_177494cuda3std6ranges3__45__cpo4swapE,@object
	.size		_ZN40_INTERNAL_92ae0993_4_k_cu_a53785e7_177494cuda3std6ranges3__45__cpo4swapE,(.L_8 - _ZN40_INTERNAL_92ae0993_4_k_cu_a53785e7_177494cuda3std6ranges3__45__cpo4swapE)
_ZN40_INTERNAL_92ae0993_4_k_cu_a53785e7_177494cuda3std6ranges3__45__cpo4swapE:
	.zero		1
.L_8:


//--------------------- .nv.constant0._ZN7cutlass13device_kernelINS_4gemm6kernel13GemmUniversalIN4cute5tupleIJiiiiEEENS1_10collective13CollectiveMmaINS1_34MainloopSm90TmaGmmaWarpSpecializedILi3ENS5_IJNS4_1CILi1EEESB_SB_EEENS1_35KernelTmaWarpSpecializedCooperativeEEENS5_IJNSA_ILi512EEENSA_ILi64EEENSA_ILi128EEEEEEaNS5_IJlSB_lEEEaSJ_NS4_8TiledMMAINS4_8MMA_AtomIJNS4_4SM904GMMA26MMA_64x64x32_S32S8S8_SS_TNEEEENS4_6LayoutINS5_IJNSA_ILi2EEESB_SB_EEENS5_IJSB_NSA_ILi0EEEST_EEEEENS5_IJNS4_10UnderscoreESW_SW_EEEEENS4_13SM90_TMA_LOADENS4_14ComposedLayoutINS4_7SwizzleILi3ELi4ELi3EEENS4_18smem_ptr_flag_bitsILi8EEENSQ_INS5_IJNSA_ILi8EEESH_EEENS5_IJSH_SB_EEEEEEEvNS4_8identityESZ_S19_vS1A_EENS_8epilogue10collective6detail29Sm90TmaWarpSpecializedAdapterINS1D_15DefaultEpilogueIaSJ_SJ_NS1C_6thread17LinearCombinationIaLi1EiiLNS1H_9ScaleType4KindE0ELNS_15FloatRoundStyleE2EaEENS1_15EpilogueDefaultEEEEEvvEEEEvNT_6ParamsE --------------------------
	.section	.nv.constant0._ZN7cutlass13device_kernelINS_4gemm6kernel13GemmUniversalIN4cute5tupleIJiiiiEEENS1_10collective13CollectiveMmaINS1_34MainloopSm90TmaGmmaWarpSpecializedILi3ENS5_IJNS4_1CILi1EEESB_SB_EEENS1_35KernelTmaWarpSpecializedCooperativeEEENS5_IJNSA_ILi512EEENSA_ILi64EEENSA_ILi128EEEEEEaNS5_IJlSB_lEEEaSJ_NS4_8TiledMMAINS4_8MMA_AtomIJNS4_4SM904GMMA26MMA_64x64x32_S32S8S8_SS_TNEEEENS4_6LayoutINS5_IJNSA_ILi2EEESB_SB_EEENS5_IJSB_NSA_ILi0EEEST_EEEEENS5_IJNS4_10UnderscoreESW_SW_EEEEENS4_13SM90_TMA_LOADENS4_14ComposedLayoutINS4_7SwizzleILi3ELi4ELi3EEENS4_18smem_ptr_flag_bitsILi8EEENSQ_INS5_IJNSA_ILi8EEESH_EEENS5_IJSH_SB_EEEEEEEvNS4_8identityESZ_S19_vS1A_EENS_8epilogue10collective6detail29Sm90TmaWarpSpecializedAdapterINS1D_15DefaultEpilogueIaSJ_SJ_NS1C_6thread17LinearCombinationIaLi1EiiLNS1H_9ScaleType4KindE0ELNS_15FloatRoundStyleE2EaEENS1_15EpilogueDefaultEEEEEvvEEEEvNT_6ParamsE,"a",@progbits
	.sectionflags	@""
	.align	4
.nv.constant0._ZN7cutlass13device_kernelINS_4gemm6kernel13GemmUniversalIN4cute5tupleIJiiiiEEENS1_10collective13CollectiveMmaINS1_34MainloopSm90TmaGmmaWarpSpecializedILi3ENS5_IJNS4_1CILi1EEESB_SB_EEENS1_35KernelTmaWarpSpecializedCooperativeEEENS5_IJNSA_ILi512EEENSA_ILi64EEENSA_ILi128EEEEEEaNS5_IJlSB_lEEEaSJ_NS4_8TiledMMAINS4_8MMA_AtomIJNS4_4SM904GMMA26MMA_64x64x32_S32S8S8_SS_TNEEEENS4_6LayoutINS5_IJNSA_ILi2EEESB_SB_EEENS5_IJSB_NSA_ILi0EEEST_EEEEENS5_IJNS4_10UnderscoreESW_SW_EEEEENS4_13SM90_TMA_LOADENS4_14ComposedLayoutINS4_7SwizzleILi3ELi4ELi3EEENS4_18smem_ptr_flag_bitsILi8EEENSQ_INS5_IJNSA_ILi8EEESH_EEENS5_IJSH_SB_EEEEEEEvNS4_8identityESZ_S19_vS1A_EENS_8epilogue10collective6detail29Sm90TmaWarpSpecializedAdapterINS1D_15DefaultEpilogueIaSJ_SJ_NS1C_6thread17LinearCombinationIaLi1EiiLNS1H_9ScaleType4KindE0ELNS_15FloatRoundStyleE2EaEENS1_15EpilogueDefaultEEEEEvvEEEEvNT_6ParamsE:
	.zero		1664


//--------------------- SYMBOLS --------------------------

	.type		.nv.reservedSmem.offset0,@object
	.size		.nv.reservedSmem.offset0,0x4
	.type		__assertfail,@function
